//
// Generated by NVIDIA NVVM Compiler
//
// Compiler Build ID: CL-36424714
// Cuda compilation tools, release 13.0, V13.0.88
// Based on NVVM 20.0.0
//

.version 9.0
.target sm_100
.address_size 64

	// .globl	_Z6est_piPfjj
.global .align 4 .b8 precalc_xorwow_matrix[102400];
.global .align 4 .b8 precalc_xorwow_offset_matrix[102400];
.global .align 4 .b8 mrg32k3aM1[2304];
.global .align 4 .b8 mrg32k3aM2[2304];
.global .align 4 .b8 mrg32k3aM1SubSeq[2016];
.global .align 4 .b8 mrg32k3aM2SubSeq[2016];
.global .align 4 .b8 mrg32k3aM1Seq[2304];
.global .align 4 .b8 mrg32k3aM2Seq[2304];
.const .align 8 .b8 __cr_lgamma_table[72];

.visible .entry _Z6est_piPfjj(
	.param .u64 .ptr .align 1 _Z6est_piPfjj_param_0,
	.param .u32 _Z6est_piPfjj_param_1,
	.param .u32 _Z6est_piPfjj_param_2
)
{
	.reg .pred 	%p<12>;
	.reg .b32 	%r<180>;
	.reg .b32 	%f<60>;
	.reg .b64 	%rd<5>;

	ld.param.u64 	%rd1, [_Z6est_piPfjj_param_0];
	ld.param.u32 	%r51, [_Z6est_piPfjj_param_1];
	ld.param.u32 	%r50, [_Z6est_piPfjj_param_2];
	mov.u32 	%r52, %ctaid.x;
	mov.u32 	%r53, %ntid.x;
	mov.u32 	%r54, %tid.x;
	mad.lo.s32 	%r1, %r52, %r53, %r54;
	setp.ge.u32 	%p1, %r1, %r51;
	@%p1 bra 	$L__BB0_11;
	setp.eq.s32 	%p2, %r50, 0;
	mov.f32 	%f59, 0f00000000;
	@%p2 bra 	$L__BB0_10;
	xor.b32  	%r59, %r1, -1429050551;
	mul.lo.s32 	%r156, %r59, 1099087573;
	add.s32 	%r162, %r156, 5783321;
	xor.b32  	%r159, %r156, 362436069;
	add.s32 	%r158, %r156, 123456789;
	add.s32 	%r165, %r156, -638133224;
	and.b32  	%r7, %r50, 3;
	setp.lt.u32 	%p3, %r50, 4;
	mov.b32 	%r169, -589760388;
	mov.b32 	%r168, -123459836;
	mov.b32 	%r179, 0;
	@%p3 bra 	$L__BB0_6;
	and.b32  	%r63, %r50, -4;
	neg.s32 	%r155, %r63;
	mov.b32 	%r169, -589760388;
	mov.b32 	%r168, -123459836;
	mov.b32 	%r179, 0;
$L__BB0_4:
	shr.u32 	%r64, %r158, 2;
	xor.b32  	%r65, %r64, %r158;
	shl.b32 	%r66, %r162, 4;
	shl.b32 	%r67, %r65, 1;
	xor.b32  	%r68, %r66, %r67;
	xor.b32  	%r69, %r68, %r162;
	xor.b32  	%r70, %r69, %r65;
	add.s32 	%r71, %r156, -638133224;
	add.s32 	%r72, %r71, %r70;
	add.s32 	%r73, %r72, 362437;
	cvt.rn.f32.u32 	%f4, %r73;
	fma.rn.f32 	%f5, %f4, 0f2F800000, 0f2F000000;
	fma.rn.f32 	%f6, %f5, 0f40000000, 0fBF800000;
	shr.u32 	%r74, %r159, 2;
	xor.b32  	%r75, %r74, %r159;
	shl.b32 	%r76, %r70, 4;
	shl.b32 	%r77, %r75, 1;
	xor.b32  	%r78, %r77, %r76;
	xor.b32  	%r79, %r78, %r75;
	xor.b32  	%r80, %r79, %r70;
	add.s32 	%r81, %r71, %r80;
	add.s32 	%r82, %r81, 724874;
	cvt.rn.f32.u32 	%f7, %r82;
	fma.rn.f32 	%f8, %f7, 0f2F800000, 0f2F000000;
	fma.rn.f32 	%f9, %f8, 0f40000000, 0fBF800000;
	abs.f32 	%f10, %f9;
	mul.f32 	%f11, %f6, %f6;
	mov.f32 	%f12, 0f3F800000;
	sub.f32 	%f13, %f12, %f11;
	sqrt.rn.f32 	%f14, %f13;
	setp.lt.f32 	%p4, %f10, %f14;
	selp.u32 	%r83, 1, 0, %p4;
	add.s32 	%r84, %r179, %r83;
	shr.u32 	%r85, %r168, 2;
	xor.b32  	%r86, %r85, %r168;
	shl.b32 	%r87, %r80, 4;
	shl.b32 	%r88, %r86, 1;
	xor.b32  	%r89, %r87, %r88;
	xor.b32  	%r90, %r89, %r80;
	xor.b32  	%r91, %r90, %r86;
	add.s32 	%r92, %r71, %r91;
	add.s32 	%r93, %r92, 1087311;
	cvt.rn.f32.u32 	%f15, %r93;
	fma.rn.f32 	%f16, %f15, 0f2F800000, 0f2F000000;
	fma.rn.f32 	%f17, %f16, 0f40000000, 0fBF800000;
	shr.u32 	%r94, %r169, 2;
	xor.b32  	%r95, %r94, %r169;
	shl.b32 	%r96, %r91, 4;
	shl.b32 	%r97, %r95, 1;
	xor.b32  	%r98, %r97, %r96;
	xor.b32  	%r99, %r98, %r95;
	xor.b32  	%r158, %r99, %r91;
	add.s32 	%r100, %r71, %r158;
	add.s32 	%r101, %r100, 1449748;
	cvt.rn.f32.u32 	%f18, %r101;
	fma.rn.f32 	%f19, %f18, 0f2F800000, 0f2F000000;
	fma.rn.f32 	%f20, %f19, 0f40000000, 0fBF800000;
	abs.f32 	%f21, %f20;
	mul.f32 	%f22, %f17, %f17;
	sub.f32 	%f23, %f12, %f22;
	sqrt.rn.f32 	%f24, %f23;
	setp.lt.f32 	%p5, %f21, %f24;
	selp.u32 	%r102, 1, 0, %p5;
	add.s32 	%r103, %r84, %r102;
	shr.u32 	%r104, %r162, 2;
	xor.b32  	%r105, %r104, %r162;
	shl.b32 	%r106, %r158, 4;
	shl.b32 	%r107, %r105, 1;
	xor.b32  	%r108, %r106, %r107;
	xor.b32  	%r109, %r108, %r158;
	xor.b32  	%r159, %r109, %r105;
	add.s32 	%r110, %r71, %r159;
	add.s32 	%r111, %r110, 1812185;
	cvt.rn.f32.u32 	%f25, %r111;
	fma.rn.f32 	%f26, %f25, 0f2F800000, 0f2F000000;
	fma.rn.f32 	%f27, %f26, 0f40000000, 0fBF800000;
	shr.u32 	%r112, %r70, 2;
	xor.b32  	%r113, %r112, %r70;
	shl.b32 	%r114, %r159, 4;
	shl.b32 	%r115, %r113, 1;
	xor.b32  	%r116, %r115, %r114;
	xor.b32  	%r117, %r116, %r113;
	xor.b32  	%r168, %r117, %r159;
	add.s32 	%r118, %r71, %r168;
	add.s32 	%r119, %r118, 2174622;
	cvt.rn.f32.u32 	%f28, %r119;
	fma.rn.f32 	%f29, %f28, 0f2F800000, 0f2F000000;
	fma.rn.f32 	%f30, %f29, 0f40000000, 0fBF800000;
	abs.f32 	%f31, %f30;
	mul.f32 	%f32, %f27, %f27;
	sub.f32 	%f33, %f12, %f32;
	sqrt.rn.f32 	%f34, %f33;
	setp.lt.f32 	%p6, %f31, %f34;
	selp.u32 	%r120, 1, 0, %p6;
	add.s32 	%r121, %r103, %r120;
	shr.u32 	%r122, %r80, 2;
	xor.b32  	%r123, %r122, %r80;
	shl.b32 	%r124, %r168, 4;
	shl.b32 	%r125, %r123, 1;
	xor.b32  	%r126, %r124, %r125;
	xor.b32  	%r127, %r126, %r168;
	xor.b32  	%r169, %r127, %r123;
	add.s32 	%r128, %r71, %r169;
	add.s32 	%r129, %r128, 2537059;
	cvt.rn.f32.u32 	%f35, %r129;
	fma.rn.f32 	%f36, %f35, 0f2F800000, 0f2F000000;
	fma.rn.f32 	%f37, %f36, 0f40000000, 0fBF800000;
	shr.u32 	%r130, %r91, 2;
	xor.b32  	%r131, %r130, %r91;
	shl.b32 	%r132, %r169, 4;
	shl.b32 	%r133, %r131, 1;
	xor.b32  	%r134, %r133, %r132;
	xor.b32  	%r135, %r134, %r131;
	xor.b32  	%r162, %r135, %r169;
	add.s32 	%r136, %r71, %r162;
	add.s32 	%r137, %r136, 2899496;
	cvt.rn.f32.u32 	%f38, %r137;
	fma.rn.f32 	%f39, %f38, 0f2F800000, 0f2F000000;
	fma.rn.f32 	%f40, %f39, 0f40000000, 0fBF800000;
	abs.f32 	%f41, %f40;
	mul.f32 	%f42, %f37, %f37;
	sub.f32 	%f43, %f12, %f42;
	sqrt.rn.f32 	%f44, %f43;
	setp.lt.f32 	%p7, %f41, %f44;
	selp.u32 	%r138, 1, 0, %p7;
	add.s32 	%r179, %r121, %r138;
	add.s32 	%r156, %r156, 2899496;
	add.s32 	%r155, %r155, 4;
	setp.ne.s32 	%p8, %r155, 0;
	@%p8 bra 	$L__BB0_4;
	add.s32 	%r165, %r156, -638133224;
$L__BB0_6:
	setp.eq.s32 	%p9, %r7, 0;
	@%p9 bra 	$L__BB0_9;
	add.s32 	%r172, %r165, 724874;
	neg.s32 	%r171, %r7;
$L__BB0_8:
	.pragma "nounroll";
	mov.u32 	%r41, %r168;
	mov.u32 	%r168, %r162;
	mov.u32 	%r42, %r169;
	shr.u32 	%r139, %r158, 2;
	xor.b32  	%r140, %r139, %r158;
	shl.b32 	%r141, %r168, 4;
	shl.b32 	%r142, %r140, 1;
	xor.b32  	%r143, %r141, %r142;
	xor.b32  	%r144, %r143, %r168;
	xor.b32  	%r169, %r144, %r140;
	add.s32 	%r145, %r172, %r169;
	add.s32 	%r146, %r145, -362437;
	cvt.rn.f32.u32 	%f45, %r146;
	fma.rn.f32 	%f46, %f45, 0f2F800000, 0f2F000000;
	fma.rn.f32 	%f47, %f46, 0f40000000, 0fBF800000;
	shr.u32 	%r147, %r159, 2;
	xor.b32  	%r148, %r147, %r159;
	shl.b32 	%r149, %r169, 4;
	shl.b32 	%r150, %r148, 1;
	xor.b32  	%r151, %r150, %r149;
	xor.b32  	%r152, %r151, %r148;
	xor.b32  	%r162, %r152, %r169;
	add.s32 	%r153, %r172, %r162;
	cvt.rn.f32.u32 	%f48, %r153;
	fma.rn.f32 	%f49, %f48, 0f2F800000, 0f2F000000;
	fma.rn.f32 	%f50, %f49, 0f40000000, 0fBF800000;
	abs.f32 	%f51, %f50;
	mul.f32 	%f52, %f47, %f47;
	mov.f32 	%f53, 0f3F800000;
	sub.f32 	%f54, %f53, %f52;
	sqrt.rn.f32 	%f55, %f54;
	setp.lt.f32 	%p10, %f51, %f55;
	selp.u32 	%r154, 1, 0, %p10;
	add.s32 	%r179, %r179, %r154;
	add.s32 	%r172, %r172, 724874;
	add.s32 	%r171, %r171, 1;
	setp.ne.s32 	%p11, %r171, 0;
	mov.u32 	%r159, %r42;
	mov.u32 	%r158, %r41;
	@%p11 bra 	$L__BB0_8;
$L__BB0_9:
	cvt.rn.f32.u32 	%f56, %r179;
	mul.f32 	%f59, %f56, 0f40800000;
$L__BB0_10:
	cvt.rn.f32.u32 	%f57, %r50;
	div.rn.f32 	%f58, %f59, %f57;
	cvta.to.global.u64 	%rd2, %rd1;
	mul.wide.u32 	%rd3, %r1, 4;
	add.s64 	%rd4, %rd2, %rd3;
	st.global.f32 	[%rd4], %f58;
$L__BB0_11:
	ret;

}


// ===== COMPILED SASS (sm_100) =====

	.target	sm_100

	.elftype	@"ET_EXEC"


//--------------------- .note.nv.tkinfo           --------------------------
	.section	.note.nv.tkinfo,"",@"SHT_NOTE"
	.sectionflags	@"SHF_NOTE_NV_TKINFO"
	.tkinfo
        /*0018*/ 	.word	0x00000002
        /*0030*/ 	.string	""
        /*0030*/ 	.string	"ptxas"
        /*0030*/ 	.string	"Cuda compilation tools, release 13.0, V13.0.88"
        /*0030*/ 	.string	"Build cuda_13.0.r13.0/compiler.36424714_0"
        /*0030*/ 	.string	"-arch sm_100 -m 64 "



//--------------------- .note.nv.cuinfo           --------------------------
	.section	.note.nv.cuinfo,"",@"SHT_NOTE"
	.sectionflags	@"SHF_NOTE_NV_CUINFO"
        /*0018*/ 	.short	0x0002
        /*001a*/ 	.short	0x0064
        /*001c*/ 	.short	0x0082
	.zero		2


//--------------------- .nv.info                  --------------------------
	.section	.nv.info,"",@"SHT_CUDA_INFO"
	.align	4


	//----- nvinfo : EIATTR_REGCOUNT
	.align		4
        /*0000*/ 	.byte	0x04, 0x2f
        /*0002*/ 	.short	(.L_10 - .L_9)
	.align		4
.L_9:
        /*0004*/ 	.word	index@(_Z6est_piPfjj)
        /*0008*/ 	.word	0x00000019


	//----- nvinfo : EIATTR_FRAME_SIZE
	.align		4
.L_10:
        /*000c*/ 	.byte	0x04, 0x11
        /*000e*/ 	.short	(.L_12 - .L_11)
	.align		4
.L_11:
        /*0010*/ 	.word	index@($__internal_1_$__cuda_sm3x_div_rn_noftz_f32_slowpath)
        /*0014*/ 	.word	0x00000000


	//----- nvinfo : EIATTR_FRAME_SIZE
	.align		4
.L_12:
        /*0018*/ 	.byte	0x04, 0x11
        /*001a*/ 	.short	(.L_14 - .L_13)
	.align		4
.L_13:
        /*001c*/ 	.word	index@($__internal_0_$__cuda_sm20_sqrt_rn_f32_slowpath)
        /*0020*/ 	.word	0x00000000


	//----- nvinfo : EIATTR_FRAME_SIZE
	.align		4
.L_14:
        /*0024*/ 	.byte	0x04, 0x11
        /*0026*/ 	.short	(.L_16 - .L_15)
	.align		4
.L_15:
        /*0028*/ 	.word	index@(_Z6est_piPfjj)
        /*002c*/ 	.word	0x00000000


	//----- nvinfo : EIATTR_MIN_STACK_SIZE
	.align		4
.L_16:
        /*0030*/ 	.byte	0x04, 0x12
        /*0032*/ 	.short	(.L_18 - .L_17)
	.align		4
.L_17:
        /*0034*/ 	.word	index@(_Z6est_piPfjj)
        /*0038*/ 	.word	0x00000000
.L_18:


//--------------------- .nv.compat                --------------------------
	.section	.nv.compat,"",@"SHT_CUDA_COMPAT_INFO"
	.align	4
        /*0000*/ 	.byte	0x02, 0x09, 0x00, 0x00, 0x02, 0x02, 0x01, 0x00, 0x02, 0x05, 0x05, 0x00, 0x03, 0x07, 0x01, 0x01
        /*0010*/ 	.byte	0x02, 0x03, 0x00, 0x00, 0x02, 0x06, 0x01, 0x00, 0x04, 0x0b, 0x08, 0x00, 0x01, 0x00, 0x00, 0x00
        /*0020*/ 	.byte	0x00, 0x00, 0x00, 0x00


//--------------------- .nv.info._Z6est_piPfjj    --------------------------
	.section	.nv.info._Z6est_piPfjj,"",@"SHT_CUDA_INFO"
	.sectionflags	@""
	.align	4


	//----- nvinfo : EIATTR_CUDA_API_VERSION
	.align		4
        /*0000*/ 	.byte	0x04, 0x37
        /*0002*/ 	.short	(.L_20 - .L_19)
.L_19:
        /*0004*/ 	.word	0x00000082


	//----- nvinfo : EIATTR_KPARAM_INFO
	.align		4
.L_20:
        /*0008*/ 	.byte	0x04, 0x17
        /*000a*/ 	.short	(.L_22 - .L_21)
.L_21:
        /*000c*/ 	.word	0x00000000
        /*0010*/ 	.short	0x0002
        /*0012*/ 	.short	0x000c
        /*0014*/ 	.byte	0x00, 0xf0, 0x11, 0x00


	//----- nvinfo : EIATTR_KPARAM_INFO
	.align		4
.L_22:
        /*0018*/ 	.byte	0x04, 0x17
        /*001a*/ 	.short	(.L_24 - .L_23)
.L_23:
        /*001c*/ 	.word	0x00000000
        /*0020*/ 	.short	0x0001
        /*0022*/ 	.short	0x0008
        /*0024*/ 	.byte	0x00, 0xf0, 0x11, 0x00


	//----- nvinfo : EIATTR_KPARAM_INFO
	.align		4
.L_24:
        /*0028*/ 	.byte	0x04, 0x17
        /*002a*/ 	.short	(.L_26 - .L_25)
.L_25:
        /*002c*/ 	.word	0x00000000
        /*0030*/ 	.short	0x0000
        /*0032*/ 	.short	0x0000
        /*0034*/ 	.byte	0x00, 0xf5, 0x21, 0x00


	//----- nvinfo : EIATTR_SPARSE_MMA_MASK
	.align		4
.L_26:
        /*0038*/ 	.byte	0x03, 0x50
        /*003a*/ 	.short	0x0000


	//----- nvinfo : EIATTR_MAXREG_COUNT
	.align		4
        /*003c*/ 	.byte	0x03, 0x1b
        /*003e*/ 	.short	0x00ff


	//----- nvinfo : EIATTR_MERCURY_ISA_VERSION
	.align		4
        /*0040*/ 	.byte	0x03, 0x5f
        /*0042*/ 	.short	0x0101


	//----- nvinfo : EIATTR_VRC_CTA_INIT_COUNT
	.align		4
        /*0044*/ 	.byte	0x02, 0x4a
	.zero		1
	.zero		1


	//----- nvinfo : EIATTR_EXIT_INSTR_OFFSETS
	.align		4
        /*0048*/ 	.byte	0x04, 0x1c
        /*004a*/ 	.short	(.L_28 - .L_27)


	//   ....[0]....
.L_27:
        /*004c*/ 	.word	0x00000070


	//   ....[1]....
        /*0050*/ 	.word	0x00001140


	//----- nvinfo : EIATTR_CRS_STACK_SIZE
	.align		4
.L_28:
        /*0054*/ 	.byte	0x04, 0x1e
        /*0056*/ 	.short	(.L_30 - .L_29)
.L_29:
        /*0058*/ 	.word	0x00000000


	//----- nvinfo : EIATTR_CBANK_PARAM_SIZE
	.align		4
.L_30:
        /*005c*/ 	.byte	0x03, 0x19
        /*005e*/ 	.short	0x0010


	//----- nvinfo : EIATTR_PARAM_CBANK
	.align		4
        /*0060*/ 	.byte	0x04, 0x0a
        /*0062*/ 	.short	(.L_32 - .L_31)
	.align		4
.L_31:
        /*0064*/ 	.word	index@(.nv.constant0._Z6est_piPfjj)
        /*0068*/ 	.short	0x0380
        /*006a*/ 	.short	0x0010


	//----- nvinfo : EIATTR_SW_WAR
	.align		4
.L_32:
        /*006c*/ 	.byte	0x04, 0x36
        /*006e*/ 	.short	(.L_34 - .L_33)
.L_33:
        /*0070*/ 	.word	0x00000008
.L_34:


//--------------------- .nv.callgraph             --------------------------
	.section	.nv.callgraph,"",@"SHT_CUDA_CALLGRAPH"
	.align	4
	.sectionentsize	8
	.align		4
        /*0000*/ 	.word	0x00000000
	.align		4
        /*0004*/ 	.word	0xffffffff
	.align		4
        /*0008*/ 	.word	0x00000000
	.align		4
        /*000c*/ 	.word	0xfffffffe
	.align		4
        /*0010*/ 	.word	0x00000000
	.align		4
        /*0014*/ 	.word	0xfffffffd
	.align		4
        /*0018*/ 	.word	0x00000000
	.align		4
        /*001c*/ 	.word	0xfffffffc


//--------------------- .nv.constant4             --------------------------
	.section	.nv.constant4,"a",@progbits
	.align	8
	.align		8
.nv.constant4:
        /*0000*/ 	.dword	precalc_xorwow_matrix
	.align		8
        /*0008*/ 	.dword	precalc_xorwow_offset_matrix
	.align		8
        /*0010*/ 	.dword	mrg32k3aM1
	.align		8
        /*0018*/ 	.dword	mrg32k3aM2
	.align		8
        /*0020*/ 	.dword	mrg32k3aM1SubSeq
	.align		8
        /*0028*/ 	.dword	mrg32k3aM2SubSeq
	.align		8
        /*0030*/ 	.dword	mrg32k3aM1Seq
	.align		8
        /*0038*/ 	.dword	mrg32k3aM2Seq


//--------------------- .nv.constant3             --------------------------
	.section	.nv.constant3,"a",@progbits
	.align	8
.nv.constant3:
	.type		__cr_lgamma_table,@object
	.size		__cr_lgamma_table,(.L_8 - __cr_lgamma_table)
__cr_lgamma_table:
        /*0000*/ 	.byte	0x00, 0x00, 0x00, 0x00, 0x00, 0x00, 0x00, 0x00, 0x00, 0x00, 0x00, 0x00, 0x00, 0x00, 0x00, 0x00
        /*0010*/ 	.byte	0xef, 0x39, 0xfa, 0xfe, 0x42, 0x2e, 0xe6, 0x3f, 0x02, 0x20, 0x2a, 0xfa, 0x0b, 0xab, 0xfc, 0x3f
        /*0020*/ 	.byte	0xf9, 0x2c, 0x92, 0x7c, 0xa7, 0x6c, 0x09, 0x40, 0xc9, 0x79, 0x44, 0x3c, 0x64, 0x26, 0x13, 0x40
        /*0030*/ 	.byte	0xca, 0x01, 0xcf, 0x3a, 0x27, 0x51, 0x1a, 0x40, 0x30, 0xcc, 0x2d, 0xf3, 0xe1, 0x0c, 0x21, 0x40
        /*0040*/ 	.byte	0x0d, 0xb7, 0xfc, 0x82, 0x8e, 0x35, 0x25, 0x40
.L_8:


//--------------------- .text._Z6est_piPfjj       --------------------------
	.section	.text._Z6est_piPfjj,"ax",@progbits
	.align	128
        .global         _Z6est_piPfjj
        .type           _Z6est_piPfjj,@function
        .size           _Z6est_piPfjj,(.L_x_38 - _Z6est_piPfjj)
        .other          _Z6est_piPfjj,@"STO_CUDA_ENTRY STV_DEFAULT"
_Z6est_piPfjj:
.text._Z6est_piPfjj:
[----:B------:R-:W-:Y:S01]  /*0000*/  LDC R1, c[0x0][0x37c] ;  /* 0x0000df00ff017b82 */ /* 0x000fe20000000800 */
[----:B------:R-:W0:Y:S07]  /*0010*/  S2R R3, SR_TID.X ;  /* 0x0000000000037919 */ /* 0x000e2e0000002100 */
[----:B------:R-:W0:Y:S01]  /*0020*/  S2UR UR4, SR_CTAID.X ;  /* 0x00000000000479c3 */ /* 0x000e220000002500 */
[----:B------:R-:W1:Y:S07]  /*0030*/  LDCU UR5, c[0x0][0x388] ;  /* 0x00007100ff0577ac */ /* 0x000e6e0008000800 */
[----:B------:R-:W0:Y:S02]  /*0040*/  LDC R4, c[0x0][0x360] ;  /* 0x0000d800ff047b82 */ /* 0x000e240000000800 */
[----:B0-----:R-:W-:-:S05]  /*0050*/  IMAD R4, R4, UR4, R3 ;  /* 0x0000000404047c24 */ /* 0x001fca000f8e0203 */
[----:B-1----:R-:W-:-:S13]  /*0060*/  ISETP.GE.U32.AND P0, PT, R4, UR5, PT ;  /* 0x0000000504007c0c */ /* 0x002fda000bf06070 */
[----:B------:R-:W-:Y:S05]  /*0070*/  @P0 EXIT ;  /* 0x000000000000094d */ /* 0x000fea0003800000 */
[----:B------:R-:W0:Y:S01]  /*0080*/  LDCU UR5, c[0x0][0x38c] ;  /* 0x00007180ff0577ac */ /* 0x000e220008000800 */
[----:B------:R-:W-:Y:S01]  /*0090*/  IMAD.MOV.U32 R3, RZ, RZ, RZ ;  /* 0x000000ffff037224 */ /* 0x000fe200078e00ff */
[----:B0-----:R-:W-:-:S09]  /*00a0*/  UISETP.NE.AND UP0, UPT, UR5, URZ, UPT ;  /* 0x000000ff0500728c */ /* 0x001fd2000bf05270 */
[----:B------:R-:W-:Y:S05]  /*00b0*/  BRA.U !UP0, `(.L_x_0) ;  /* 0x0000000d08d47547 */ /* 0x000fea000b800000 */
[----:B------:R-:W-:Y:S01]  /*00c0*/  UISETP.GE.U32.AND UP0, UPT, UR5, 0x4, UPT ;  /* 0x000000040500788c */ /* 0x000fe2000bf06070 */
[----:B------:R-:W-:Y:S01]  /*00d0*/  LOP3.LUT R0, R4, 0xaad26b49, RZ, 0x3c, !PT ;  /* 0xaad26b4904007812 */ /* 0x000fe200078e3cff */
[----:B------:R-:W-:Y:S01]  /*00e0*/  IMAD.MOV.U32 R10, RZ, RZ, -0x23270784 ;  /* 0xdcd8f87cff0a7424 */ /* 0x000fe200078e00ff */
[----:B------:R-:W-:Y:S01]  /*00f0*/  ULOP3.LUT UR4, UR5, 0x3, URZ, 0xc0, !UPT ;  /* 0x0000000305047892 */ /* 0x000fe2000f8ec0ff */
[----:B------:R-:W-:Y:S02]  /*0100*/  IMAD.MOV.U32 R6, RZ, RZ, -0x75bd8fc ;  /* 0xf8a42704ff067424 */ /* 0x000fe400078e00ff */
[----:B------:R-:W-:Y:S02]  /*0110*/  IMAD R9, R0, 0x4182bed5, RZ ;  /* 0x4182bed500097824 */ /* 0x000fe400078e02ff */
[----:B------:R-:W-:Y:S02]  /*0120*/  IMAD.MOV.U32 R11, RZ, RZ, RZ ;  /* 0x000000ffff0b7224 */ /* 0x000fe400078e00ff */
[C---:B------:R-:W-:Y:S01]  /*0130*/  VIADD R7, R9.reuse, 0x75bcd15 ;  /* 0x075bcd1509077836 */ /* 0x040fe20000000000 */
[C---:B------:R-:W-:Y:S01]  /*0140*/  IADD3 R5, PT, PT, R9.reuse, 0x583f19, RZ ;  /* 0x00583f1909057810 */ /* 0x040fe20007ffe0ff */
[C---:B------:R-:W-:Y:S01]  /*0150*/  VIADD R0, R9.reuse, 0xd9f6dc18 ;  /* 0xd9f6dc1809007836 */ /* 0x040fe20000000000 */
[----:B------:R-:W-:Y:S01]  /*0160*/  LOP3.LUT R8, R9, 0x159a55e5, RZ, 0x3c, !PT ;  /* 0x159a55e509087812 */ /* 0x000fe200078e3cff */
[----:B------:R-:W-:Y:S06]  /*0170*/  BRA.U !UP0, `(.L_x_1) ;  /* 0x0000000908b87547 */ /* 0x000fec000b800000 */
[----:B------:R-:W-:Y:S01]  /*0180*/  HFMA2 R11, -RZ, RZ, 0, 0 ;  /* 0x00000000ff0b7431 */ /* 0x000fe200000001ff */
[----:B------:R-:W-:Y:S01]  /*0190*/  ULOP3.LUT UR5, UR5, 0xfffffffc, URZ, 0xc0, !UPT ;  /* 0xfffffffc05057892 */ /* 0x000fe2000f8ec0ff */
[----:B------:R-:W-:Y:S02]  /*01a0*/  IMAD.MOV.U32 R10, RZ, RZ, -0x23270784 ;  /* 0xdcd8f87cff0a7424 */ /* 0x000fe400078e00ff */
[----:B------:R-:W-:Y:S01]  /*01b0*/  IMAD.MOV.U32 R6, RZ, RZ, -0x75bd8fc ;  /* 0xf8a42704ff067424 */ /* 0x000fe200078e00ff */
[----:B------:R-:W-:-:S12]  /*01c0*/  UIADD3 UR5, UPT, UPT, -UR5, URZ, URZ ;  /* 0x000000ff05057290 */ /* 0x000fd8000fffe1ff */
.L_x_15:
[----:B------:R-:W-:Y:S01]  /*01d0*/  SHF.R.U32.HI R0, RZ, 0x2, R7 ;  /* 0x00000002ff007819 */ /* 0x000fe20000011607 */
[----:B------:R-:W-:Y:S01]  /*01e0*/  IMAD.SHL.U32 R2, R5, 0x10, RZ ;  /* 0x0000001005027824 */ /* 0x000fe200078e00ff */
[----:B------:R-:W-:Y:S01]  /*01f0*/  UIADD3 UR5, UPT, UPT, UR5, 0x4, URZ ;  /* 0x0000000405057890 */ /* 0x000fe2000fffe0ff */
[----:B------:R-:W-:Y:S01]  /*0200*/  VIADD R13, R9, 0xd9f6dc18 ;  /* 0xd9f6dc18090d7836 */ /* 0x000fe20000000000 */
[----:B------:R-:W-:Y:S01]  /*0210*/  LOP3.LUT R0, R0, R7, RZ, 0x3c, !PT ;  /* 0x0000000700007212 */ /* 0x000fe200078e3cff */
[----:B------:R-:W-:Y:S01]  /*0220*/  IMAD.MOV.U32 R15, RZ, RZ, 0x2f800000 ;  /* 0x2f800000ff0f7424 */ /* 0x000fe200078e00ff */
[----:B------:R-:W-:Y:S01]  /*0230*/  SHF.R.U32.HI R7, RZ, 0x2, R8 ;  /* 0x00000002ff077819 */ /* 0x000fe20000011608 */
[----:B------:R-:W-:Y:S01]  /*0240*/  UISETP.NE.AND UP0, UPT, UR5, URZ, UPT ;  /* 0x000000ff0500728c */ /* 0x000fe2000bf05270 */
[----:B------:R-:W-:Y:S01]  /*0250*/  BSSY.RECONVERGENT B0, `(.L_x_2) ;  /* 0x000001f000007945 */ /* 0x000fe20003800200 */
[----:B------:R-:W-:Y:S01]  /*0260*/  IMAD.SHL.U32 R3, R0, 0x2, RZ ;  /* 0x0000000200037824 */ /* 0x000fe200078e00ff */
[----:B------:R-:W-:-:S04]  /*0270*/  LOP3.LUT R7, R7, R8, RZ, 0x3c, !PT ;  /* 0x0000000807077212 */ /* 0x000fc800078e3cff */
[----:B------:R-:W-:-:S04]  /*0280*/  LOP3.LUT R3, R5, R2, R3, 0x96, !PT ;  /* 0x0000000205037212 */ /* 0x000fc800078e9603 */
[----:B------:R-:W-:Y:S02]  /*0290*/  LOP3.LUT R14, R3, R0, RZ, 0x3c, !PT ;  /* 0x00000000030e7212 */ /* 0x000fe400078e3cff */
[----:B------:R-:W-:Y:S02]  /*02a0*/  SHF.L.U32 R3, R7, 0x1, RZ ;  /* 0x0000000107037819 */ /* 0x000fe400000006ff */
[----:B------:R-:W-:Y:S01]  /*02b0*/  IADD3 R0, PT, PT, R13, 0x587c5, R14 ;  /* 0x000587c50d007810 */ /* 0x000fe20007ffe00e */
[----:B------:R-:W-:-:S03]  /*02c0*/  IMAD.SHL.U32 R2, R14, 0x10, RZ ;  /* 0x000000100e027824 */ /* 0x000fc600078e00ff */
[----:B------:R-:W-:Y:S02]  /*02d0*/  I2FP.F32.U32 R0, R0 ;  /* 0x0000000000007245 */ /* 0x000fe40000201000 */
[----:B------:R-:W-:Y:S01]  /*02e0*/  LOP3.LUT R3, R7, R3, R2, 0x96, !PT ;  /* 0x0000000307037212 */ /* 0x000fe200078e9602 */
[----:B------:R-:W-:Y:S02]  /*02f0*/  IMAD.MOV.U32 R7, RZ, RZ, 0x40000000 ;  /* 0x40000000ff077424 */ /* 0x000fe400078e00ff */
[----:B------:R-:W-:Y:S01]  /*0300*/  FFMA R0, R0, R15, 1.1641532182693481445e-10 ;  /* 0x2f00000000007423 */ /* 0x000fe2000000000f */
[----:B------:R-:W-:-:S03]  /*0310*/  LOP3.LUT R12, R3, R14, RZ, 0x3c, !PT ;  /* 0x0000000e030c7212 */ /* 0x000fc600078e3cff */
[----:B------:R-:W-:Y:S01]  /*0320*/  FFMA R0, R0, R7, -1 ;  /* 0xbf80000000007423 */ /* 0x000fe20000000007 */
[----:B------:R-:W-:-:S03]  /*0330*/  IADD3 R2, PT, PT, R13, 0xb0f8a, R12 ;  /* 0x000b0f8a0d027810 */ /* 0x000fc60007ffe00c */
[----:B------:R-:W-:Y:S01]  /*0340*/  FFMA R0, -R0, R0, 1 ;  /* 0x3f80000000007423 */ /* 0x000fe20000000100 */
[----:B------:R-:W-:-:S03]  /*0350*/  I2FP.F32.U32 R2, R2 ;  /* 0x0000000200027245 */ /* 0x000fc60000201000 */
[----:B------:R-:W-:Y:S01]  /*0360*/  VIADD R3, R0, 0xf3000000 ;  /* 0xf300000000037836 */ /* 0x000fe20000000000 */
[----:B------:R0:W1:Y:S01]  /*0370*/  MUFU.RSQ R17, R0 ;  /* 0x0000000000117308 */ /* 0x0000620000001400 */
[----:B------:R-:W-:-:S03]  /*0380*/  FFMA R2, R2, R15, 1.1641532182693481445e-10 ;  /* 0x2f00000002027423 */ /* 0x000fc6000000000f */
[----:B------:R-:W-:Y:S01]  /*0390*/  ISETP.GT.U32.AND P0, PT, R3, 0x727fffff, PT ;  /* 0x727fffff0300780c */ /* 0x000fe20003f04070 */
[----:B------:R-:W-:-:S12]  /*03a0*/  FFMA R8, R2, R7, -1 ;  /* 0xbf80000002087423 */ /* 0x000fd80000000007 */
[----:B01----:R-:W-:Y:S05]  /*03b0*/  @!P0 BRA `(.L_x_3) ;  /* 0x0000000000108947 */ /* 0x003fea0003800000 */
[----:B------:R-:W-:-:S07]  /*03c0*/  MOV R2, 0x3e0 ;  /* 0x000003e000027802 */ /* 0x000fce0000000f00 */
[----:B------:R-:W-:Y:S05]  /*03d0*/  CALL.REL.NOINC `($__internal_0_$__cuda_sm20_sqrt_rn_f32_slowpath) ;  /* 0x0000000c005c7944 */ /* 0x000fea0003c00000 */
[----:B------:R-:W-:Y:S01]  /*03e0*/  IMAD.MOV.U32 R3, RZ, RZ, R0 ;  /* 0x000000ffff037224 */ /* 0x000fe200078e0000 */
[----:B------:R-:W-:Y:S06]  /*03f0*/  BRA `(.L_x_4) ;  /* 0x0000000000107947 */ /* 0x000fec0003800000 */
.L_x_3:
[----:B------:R-:W-:Y:S01]  /*0400*/  FMUL.FTZ R3, R0, R17 ;  /* 0x0000001100037220 */ /* 0x000fe20000410000 */
[----:B------:R-:W-:-:S03]  /*0410*/  FMUL.FTZ R2, R17, 0.5 ;  /* 0x3f00000011027820 */ /* 0x000fc60000410000 */
[----:B------:R-:W-:-:S04]  /*0420*/  FFMA R0, -R3, R3, R0 ;  /* 0x0000000303007223 */ /* 0x000fc80000000100 */
[----:B------:R-:W-:-:S07]  /*0430*/  FFMA R3, R0, R2, R3 ;  /* 0x0000000200037223 */ /* 0x000fce0000000003 */
.L_x_4:
[----:B------:R-:W-:Y:S05]  /*0440*/  BSYNC.RECONVERGENT B0 ;  /* 0x0000000000007941 */ /* 0x000fea0003800200 */
.L_x_2:
[----:B------:R-:W-:Y:S01]  /*0450*/  SHF.R.U32.HI R7, RZ, 0x2, R6 ;  /* 0x00000002ff077819 */ /* 0x000fe20000011606 */
[----:B------:R-:W-:Y:S01]  /*0460*/  IMAD.MOV.U32 R17, RZ, RZ, 0x2f800000 ;  /* 0x2f800000ff117424 */ /* 0x000fe200078e00ff */
[----:B------:R-:W-:Y:S01]  /*0470*/  SHF.L.U32 R15, R12, 0x4, RZ ;  /* 0x000000040c0f7819 */ /* 0x000fe200000006ff */
[----:B------:R-:W-:Y:S01]  /*0480*/  IMAD.MOV.U32 R19, RZ, RZ, 0x40000000 ;  /* 0x40000000ff137424 */ /* 0x000fe200078e00ff */
[----:B------:R-:W-:Y:S01]  /*0490*/  LOP3.LUT R7, R7, R6, RZ, 0x3c, !PT ;  /* 0x0000000607077212 */ /* 0x000fe200078e3cff */
[----:B------:R-:W-:Y:S01]  /*04a0*/  BSSY.RECONVERGENT B0, `(.L_x_5) ;  /* 0x0000022000007945 */ /* 0x000fe20003800200 */
[----:B------:R-:W-:-:S03]  /*04b0*/  FSETP.GEU.AND P0, PT, |R8|, R3, PT ;  /* 0x000000030800720b */ /* 0x000fc60003f0e200 */
[----:B------:R-:W-:-:S05]  /*04c0*/  IMAD.SHL.U32 R0, R7, 0x2, RZ ;  /* 0x0000000207007824 */ /* 0x000fca00078e00ff */
[----:B------:R-:W-:-:S04]  /*04d0*/  LOP3.LUT R0, R12, R15, R0, 0x96, !PT ;  /* 0x0000000f0c007212 */ /* 0x000fc800078e9600 */
[----:B------:R-:W-:Y:S02]  /*04e0*/  LOP3.LUT R16, R0, R7, RZ, 0x3c, !PT ;  /* 0x0000000700107212 */ /* 0x000fe400078e3cff */
[----:B------:R-:W-:Y:S02]  /*04f0*/  SHF.R.U32.HI R7, RZ, 0x2, R10 ;  /* 0x00000002ff077819 */ /* 0x000fe4000001160a */
[----:B------:R-:W-:Y:S02]  /*0500*/  IADD3 R0, PT, PT, R13, 0x10974f, R16 ;  /* 0x0010974f0d007810 */ /* 0x000fe40007ffe010 */
[----:B------:R-:W-:Y:S01]  /*0510*/  LOP3.LUT R7, R7, R10, RZ, 0x3c, !PT ;  /* 0x0000000a07077212 */ /* 0x000fe200078e3cff */
[----:B------:R-:W-:Y:S01]  /*0520*/  VIADD R10, R11, 0x1 ;  /* 0x000000010b0a7836 */ /* 0x000fe20000000000 */
[----:B------:R-:W-:Y:S01]  /*0530*/  I2FP.F32.U32 R0, R0 ;  /* 0x0000000000007245 */ /* 0x000fe20000201000 */
[----:B------:R-:W-:Y:S01]  /*0540*/  @P0 IMAD.MOV R10, RZ, RZ, R11 ;  /* 0x000000ffff0a0224 */ /* 0x000fe200078e020b */
[----:B------:R-:W-:Y:S01]  /*0550*/  SHF.L.U32 R2, R16, 0x4, RZ ;  /* 0x0000000410027819 */ /* 0x000fe200000006ff */
[----:B------:R-:W-:-:S02]  /*0560*/  IMAD.SHL.U32 R6, R7, 0x2, RZ ;  /* 0x0000000207067824 */ /* 0x000fc400078e00ff */
[----:B------:R-:W-:-:S03]  /*0570*/  FFMA R0, R0, R17, 1.1641532182693481445e-10 ;  /* 0x2f00000000007423 */ /* 0x000fc60000000011 */
[----:B------:R-:W-:Y:S01]  /*0580*/  LOP3.LUT R7, R7, R6, R2, 0x96, !PT ;  /* 0x0000000607077212 */ /* 0x000fe200078e9602 */
[----:B------:R-:W-:-:S03]  /*0590*/  FFMA R0, R0, R19, -1 ;  /* 0xbf80000000007423 */ /* 0x000fc60000000013 */
[----:B------:R-:W-:Y:S01]  /*05a0*/  LOP3.LUT R7, R7, R16, RZ, 0x3c, !PT ;  /* 0x0000001007077212 */ /* 0x000fe200078e3cff */
[----:B------:R-:W-:-:S03]  /*05b0*/  FFMA R15, -R0, R0, 1 ;  /* 0x3f800000000f7423 */ /* 0x000fc60000000100 */
[----:B------:R-:W-:Y:S01]  /*05c0*/  IADD3 R0, PT, PT, R13, 0x161f14, R7 ;  /* 0x00161f140d007810 */ /* 0x000fe20007ffe007 */
[----:B------:R-:W-:Y:S01]  /*05d0*/  VIADD R3, R15, 0xf3000000 ;  /* 0xf30000000f037836 */ /* 0x000fe20000000000 */
[----:B------:R0:W1:Y:S02]  /*05e0*/  MUFU.RSQ R2, R15 ;  /* 0x0000000f00027308 */ /* 0x0000640000001400 */
[----:B------:R-:W-:Y:S02]  /*05f0*/  I2FP.F32.U32 R0, R0 ;  /* 0x0000000000007245 */ /* 0x000fe40000201000 */
[----:B------:R-:W-:-:S03]  /*0600*/  ISETP.GT.U32.AND P1, PT, R3, 0x727fffff, PT ;  /* 0x727fffff0300780c */ /* 0x000fc60003f24070 */
[----:B------:R-:W-:-:S04]  /*0610*/  FFMA R0, R0, R17, 1.1641532182693481445e-10 ;  /* 0x2f00000000007423 */ /* 0x000fc80000000011 */
[----:B------:R-:W-:-:S06]  /*0620*/  FFMA R11, R0, R19, -1 ;  /* 0xbf800000000b7423 */ /* 0x000fcc0000000013 */
[----:B01----:R-:W-:Y:S05]  /*0630*/  @!P1 BRA `(.L_x_6) ;  /* 0x0000000000109947 */ /* 0x003fea0003800000 */
[----:B------:R-:W-:Y:S01]  /*0640*/  IMAD.MOV.U32 R0, RZ, RZ, R15 ;  /* 0x000000ffff007224 */ /* 0x000fe200078e000f */
[----:B------:R-:W-:-:S07]  /*0650*/  MOV R2, 0x670 ;  /* 0x0000067000027802 */ /* 0x000fce0000000f00 */
[----:B------:R-:W-:Y:S05]  /*0660*/  CALL.REL.NOINC `($__internal_0_$__cuda_sm20_sqrt_rn_f32_slowpath) ;  /* 0x0000000800b87944 */ /* 0x000fea0003c00000 */
[----:B------:R-:W-:Y:S05]  /*0670*/  BRA `(.L_x_7) ;  /* 0x0000000000107947 */ /* 0x000fea0003800000 */
.L_x_6:
[----:B------:R-:W-:Y:S01]  /*0680*/  FMUL.FTZ R0, R15, R2 ;  /* 0x000000020f007220 */ /* 0x000fe20000410000 */
[----:B------:R-:W-:-:S03]  /*0690*/  FMUL.FTZ R2, R2, 0.5 ;  /* 0x3f00000002027820 */ /* 0x000fc60000410000 */
[----:B------:R-:W-:-:S04]  /*06a0*/  FFMA R3, -R0, R0, R15 ;  /* 0x0000000000037223 */ /* 0x000fc8000000010f */
[----:B------:R-:W-:-:S07]  /*06b0*/  FFMA R0, R3, R2, R0 ;  /* 0x0000000203007223 */ /* 0x000fce0000000000 */
.L_x_7:
[----:B------:R-:W-:Y:S05]  /*06c0*/  BSYNC.RECONVERGENT B0 ;  /* 0x0000000000007941 */ /* 0x000fea0003800200 */
.L_x_5:
[----:B------:R-:W-:Y:S01]  /*06d0*/  SHF.R.U32.HI R2, RZ, 0x2, R5 ;  /* 0x00000002ff027819 */ /* 0x000fe20000011605 */
[----:B------:R-:W-:Y:S01]  /*06e0*/  IMAD.MOV.U32 R15, RZ, RZ, 0x2f800000 ;  /* 0x2f800000ff0f7424 */ /* 0x000fe200078e00ff */
[----:B------:R-:W-:Y:S01]  /*06f0*/  SHF.L.U32 R6, R7, 0x4, RZ ;  /* 0x0000000407067819 */ /* 0x000fe200000006ff */
[----:B------:R-:W-:Y:S01]  /*0700*/  IMAD.MOV.U32 R17, RZ, RZ, 0x40000000 ;  /* 0x40000000ff117424 */ /* 0x000fe200078e00ff */
[----:B------:R-:W-:Y:S01]  /*0710*/  LOP3.LUT R2, R2, R5, RZ, 0x3c, !PT ;  /* 0x0000000502027212 */ /* 0x000fe200078e3cff */
[----:B------:R-:W-:Y:S01]  /*0720*/  BSSY.RECONVERGENT B0, `(.L_x_8) ;  /* 0x0000023000007945 */ /* 0x000fe20003800200 */
[----:B------:R-:W-:Y:S01]  /*0730*/  FSETP.GEU.AND P0, PT, |R11|, R0, PT ;  /* 0x000000000b00720b */ /* 0x000fe20003f0e200 */
[----:B------:R-:W-:Y:S02]  /*0740*/  VIADD R11, R10, 0x1 ;  /* 0x000000010a0b7836 */ /* 0x000fe40000000000 */
[----:B------:R-:W-:-:S05]  /*0750*/  IMAD.SHL.U32 R3, R2, 0x2, RZ ;  /* 0x0000000202037824 */ /* 0x000fca00078e00ff */
[----:B------:R-:W-:-:S04]  /*0760*/  LOP3.LUT R3, R7, R6, R3, 0x96, !PT ;  /* 0x0000000607037212 */ /* 0x000fc800078e9603 */
[----:B------:R-:W-:Y:S01]  /*0770*/  LOP3.LUT R8, R3, R2, RZ, 0x3c, !PT ;  /* 0x0000000203087212 */ /* 0x000fe200078e3cff */
[----:B------:R-:W-:Y:S01]  /*0780*/  @P0 IMAD.MOV R11, RZ, RZ, R10 ;  /* 0x000000ffff0b0224 */ /* 0x000fe200078e020a */
[----:B------:R-:W-:Y:S02]  /*0790*/  SHF.R.U32.HI R3, RZ, 0x2, R14 ;  /* 0x00000002ff037819 */ /* 0x000fe4000001160e */
[----:B------:R-:W-:Y:S02]  /*07a0*/  IADD3 R2, PT, PT, R13, 0x1ba6d9, R8 ;  /* 0x001ba6d90d027810 */ /* 0x000fe40007ffe008 */
[----:B------:R-:W-:Y:S02]  /*07b0*/  LOP3.LUT R3, R3, R14, RZ, 0x3c, !PT ;  /* 0x0000000e03037212 */ /* 0x000fe400078e3cff */
[----:B------:R-:W-:Y:S02]  /*07c0*/  I2FP.F32.U32 R2, R2 ;  /* 0x0000000200027245 */ /* 0x000fe40000201000 */
        /* <DEDUP_REMOVED lines=15> */
[----:B------:R-:W-:Y:S02]  /*08c0*/  MOV R0, R18 ;  /* 0x0000001200007202 */ /* 0x000fe40000000f00 */
[----:B------:R-:W-:-:S07]  /*08d0*/  MOV R2, 0x8f0 ;  /* 0x000008f000027802 */ /* 0x000fce0000000f00 */
[----:B------:R-:W-:Y:S05]  /*08e0*/  CALL.REL.NOINC `($__internal_0_$__cuda_sm20_sqrt_rn_f32_slowpath) ;  /* 0x0000000800187944 */ /* 0x000fea0003c00000 */
[----:B------:R-:W-:Y:S01]  /*08f0*/  IMAD.MOV.U32 R3, RZ, RZ, R0 ;  /* 0x000000ffff037224 */ /* 0x000fe200078e0000 */
[----:B------:R-:W-:Y:S06]  /*0900*/  BRA `(.L_x_10) ;  /* 0x0000000000107947 */ /* 0x000fec0003800000 */
.L_x_9:
[----:B------:R-:W-:Y:S01]  /*0910*/  FMUL.FTZ R3, R18, R5 ;  /* 0x0000000512037220 */ /* 0x000fe20000410000 */
[----:B------:R-:W-:-:S03]  /*0920*/  FMUL.FTZ R2, R5, 0.5 ;  /* 0x3f00000005027820 */ /* 0x000fc60000410000 */
[----:B------:R-:W-:-:S04]  /*0930*/  FFMA R0, -R3, R3, R18 ;  /* 0x0000000303007223 */ /* 0x000fc80000000112 */
[----:B------:R-:W-:-:S07]  /*0940*/  FFMA R3, R0, R2, R3 ;  /* 0x0000000200037223 */ /* 0x000fce0000000003 */
.L_x_10:
[----:B------:R-:W-:Y:S05]  /*0950*/  BSYNC.RECONVERGENT B0 ;  /* 0x0000000000007941 */ /* 0x000fea0003800200 */
.L_x_8:
[----:B------:R-:W-:Y:S01]  /*0960*/  SHF.R.U32.HI R5, RZ, 0x2, R12 ;  /* 0x00000002ff057819 */ /* 0x000fe2000001160c */
[----:B------:R-:W-:Y:S02]  /*0970*/  IMAD.SHL.U32 R15, R6, 0x10, RZ ;  /* 0x00000010060f7824 */ /* 0x000fe400078e00ff */
[----:B------:R-:W-:Y:S01]  /*0980*/  HFMA2 R17, -RZ, RZ, 0.1171875, 0 ;  /* 0x2f800000ff117431 */ /* 0x000fe200000001ff */
[----:B------:R-:W-:Y:S01]  /*0990*/  FSETP.GEU.AND P0, PT, |R14|, R3, PT ;  /* 0x000000030e00720b */ /* 0x000fe20003f0e200 */
[----:B------:R-:W-:Y:S01]  /*09a0*/  BSSY.RECONVERGENT B0, `(.L_x_11) ;  /* 0x0000025000007945 */ /* 0x000fe20003800200 */
[----:B------:R-:W-:-:S05]  /*09b0*/  LOP3.LUT R5, R5, R12, RZ, 0x3c, !PT ;  /* 0x0000000c05057212 */ /* 0x000fca00078e3cff */
[----:B------:R-:W-:-:S05]  /*09c0*/  IMAD.SHL.U32 R0, R5, 0x2, RZ ;  /* 0x0000000205007824 */ /* 0x000fca00078e00ff */
[----:B------:R-:W-:-:S04]  /*09d0*/  LOP3.LUT R0, R6, R15, R0, 0x96, !PT ;  /* 0x0000000f06007212 */ /* 0x000fc800078e9600 */
[----:B------:R-:W-:Y:S02]  /*09e0*/  LOP3.LUT R10, R0, R5, RZ, 0x3c, !PT ;  /* 0x00000005000a7212 */ /* 0x000fe400078e3cff */
[----:B------:R-:W-:Y:S02]  /*09f0*/  SHF.R.U32.HI R5, RZ, 0x2, R16 ;  /* 0x00000002ff057819 */ /* 0x000fe40000011610 */
[----:B------:R-:W-:Y:S01]  /*0a00*/  IADD3 R0, PT, PT, R13, 0x26b663, R10 ;  /* 0x0026b6630d007810 */ /* 0x000fe20007ffe00a */
[----:B------:R-:W-:Y:S01]  /*0a10*/  IMAD.SHL.U32 R2, R10, 0x10, RZ ;  /* 0x000000100a027824 */ /* 0x000fe200078e00ff */
[----:B------:R-:W-:Y:S01]  /*0a20*/  LOP3.LUT R5, R5, R16, RZ, 0x3c, !PT ;  /* 0x0000001005057212 */ /* 0x000fe200078e3cff */
[----:B------:R-:W-:Y:S01]  /*0a30*/  IMAD.MOV.U32 R16, RZ, RZ, 0x40000000 ;  /* 0x40000000ff107424 */ /* 0x000fe200078e00ff */
[----:B------:R-:W-:-:S03]  /*0a40*/  I2FP.F32.U32 R0, R0 ;  /* 0x0000000000007245 */ /* 0x000fc60000201000 */
[----:B------:R-:W-:Y:S02]  /*0a50*/  IMAD.SHL.U32 R12, R5, 0x2, RZ ;  /* 0x00000002050c7824 */ /* 0x000fe400078e00ff */
[----:B------:R-:W-:-:S03]  /*0a60*/  FFMA R0, R0, R17, 1.1641532182693481445e-10 ;  /* 0x2f00000000007423 */ /* 0x000fc60000000011 */
[----:B------:R-:W-:Y:S01]  /*0a70*/  LOP3.LUT R5, R5, R12, R2, 0x96, !PT ;  /* 0x0000000c05057212 */ /* 0x000fe200078e9602 */
[----:B------:R-:W-:Y:S01]  /*0a80*/  FFMA R0, R0, R16, -1 ;  /* 0xbf80000000007423 */ /* 0x000fe20000000010 */
[----:B------:R-:W-:Y:S02]  /*0a90*/  VIADD R12, R11, 0x1 ;  /* 0x000000010b0c7836 */ /* 0x000fe40000000000 */
[----:B------:R-:W-:Y:S01]  /*0aa0*/  LOP3.LUT R5, R5, R10, RZ, 0x3c, !PT ;  /* 0x0000000a05057212 */ /* 0x000fe200078e3cff */
[----:B------:R-:W-:Y:S01]  /*0ab0*/  FFMA R15, -R0, R0, 1 ;  /* 0x3f800000000f7423 */ /* 0x000fe20000000100 */
[----:B------:R-:W-:Y:S02]  /*0ac0*/  @P0 IMAD.MOV R12, RZ, RZ, R11 ;  /* 0x000000ffff0c0224 */ /* 0x000fe400078e020b */
[----:B------:R-:W-:Y:S01]  /*0ad0*/  IADD3 R13, PT, PT, R13, 0x2c3e28, R5 ;  /* 0x002c3e280d0d7810 */ /* 0x000fe20007ffe005 */
[----:B------:R0:W1:Y:S01]  /*0ae0*/  MUFU.RSQ R2, R15 ;  /* 0x0000000f00027308 */ /* 0x0000620000001400 */
[----:B------:R-:W-:-:S02]  /*0af0*/  IADD3 R0, PT, PT, R15, -0xd000000, RZ ;  /* 0xf30000000f007810 */ /* 0x000fc40007ffe0ff */
[----:B------:R-:W-:Y:S02]  /*0b00*/  I2FP.F32.U32 R13, R13 ;  /* 0x0000000d000d7245 */ /* 0x000fe40000201000 */
[----:B------:R-:W-:-:S03]  /*0b10*/  ISETP.GT.U32.AND P1, PT, R0, 0x727fffff, PT ;  /* 0x727fffff0000780c */ /* 0x000fc60003f24070 */
[----:B------:R-:W-:-:S04]  /*0b20*/  FFMA R13, R13, R17, 1.1641532182693481445e-10 ;  /* 0x2f0000000d0d7423 */ /* 0x000fc80000000011 */
[----:B------:R-:W-:-:S06]  /*0b30*/  FFMA R13, R13, R16, -1 ;  /* 0xbf8000000d0d7423 */ /* 0x000fcc0000000010 */
[----:B01----:R-:W-:Y:S05]  /*0b40*/  @!P1 BRA `(.L_x_12) ;  /* 0x0000000000189947 */ /* 0x003fea0003800000 */
[----:B------:R-:W-:Y:S01]  /*0b50*/  BSSY.RECONVERGENT B1, `(.L_x_13) ;  /* 0x0000004000017945 */ /* 0x000fe20003800200 */
[----:B------:R-:W-:Y:S01]  /*0b60*/  IMAD.MOV.U32 R0, RZ, RZ, R15 ;  /* 0x000000ffff007224 */ /* 0x000fe200078e000f */
[----:B------:R-:W-:-:S07]  /*0b70*/  MOV R2, 0xb90 ;  /* 0x00000b9000027802 */ /* 0x000fce0000000f00 */
[----:B------:R-:W-:Y:S05]  /*0b80*/  CALL.REL.NOINC `($__internal_0_$__cuda_sm20_sqrt_rn_f32_slowpath) ;  /* 0x0000000400707944 */ /* 0x000fea0003c00000 */
[----:B------:R-:W-:Y:S05]  /*0b90*/  BSYNC.RECONVERGENT B1 ;  /* 0x0000000000017941 */ /* 0x000fea0003800200 */
.L_x_13:
[----:B------:R-:W-:Y:S05]  /*0ba0*/  BRA `(.L_x_14) ;  /* 0x0000000000107947 */ /* 0x000fea0003800000 */
.L_x_12:
[----:B------:R-:W-:Y:S01]  /*0bb0*/  FMUL.FTZ R0, R15, R2 ;  /* 0x000000020f007220 */ /* 0x000fe20000410000 */
[----:B------:R-:W-:-:S03]  /*0bc0*/  FMUL.FTZ R2, R2, 0.5 ;  /* 0x3f00000002027820 */ /* 0x000fc60000410000 */
[----:B------:R-:W-:-:S04]  /*0bd0*/  FFMA R3, -R0, R0, R15 ;  /* 0x0000000000037223 */ /* 0x000fc8000000010f */
[----:B------:R-:W-:-:S07]  /*0be0*/  FFMA R0, R3, R2, R0 ;  /* 0x0000000203007223 */ /* 0x000fce0000000000 */
.L_x_14:
[----:B------:R-:W-:Y:S05]  /*0bf0*/  BSYNC.RECONVERGENT B0 ;  /* 0x0000000000007941 */ /* 0x000fea0003800200 */
.L_x_11:
[----:B------:R-:W-:Y:S01]  /*0c00*/  FSETP.GEU.AND P0, PT, |R13|, R0, PT ;  /* 0x000000000d00720b */ /* 0x000fe20003f0e200 */
[----:B------:R-:W-:Y:S01]  /*0c10*/  VIADD R9, R9, 0x2c3e28 ;  /* 0x002c3e2809097836 */ /* 0x000fe20000000000 */
[----:B------:R-:W-:-:S11]  /*0c20*/  IADD3 R11, PT, PT, R12, 0x1, RZ ;  /* 0x000000010c0b7810 */ /* 0x000fd60007ffe0ff */
[----:B------:R-:W-:Y:S01]  /*0c30*/  @P0 IMAD.MOV R11, RZ, RZ, R12 ;  /* 0x000000ffff0b0224 */ /* 0x000fe200078e020c */
[----:B------:R-:W-:Y:S06]  /*0c40*/  BRA.U UP0, `(.L_x_15) ;  /* 0xfffffff500607547 */ /* 0x000fec000b83ffff */
[----:B------:R-:W-:-:S07]  /*0c50*/  VIADD R0, R9, 0xd9f6dc18 ;  /* 0xd9f6dc1809007836 */ /* 0x000fce0000000000 */
.L_x_1:
[----:B------:R-:W-:-:S09]  /*0c60*/  UISETP.NE.AND UP0, UPT, UR4, URZ, UPT ;  /* 0x000000ff0400728c */ /* 0x000fd2000bf05270 */
[----:B------:R-:W-:Y:S05]  /*0c70*/  BRA.U !UP0, `(.L_x_16) ;  /* 0x0000000108dc7547 */ /* 0x000fea000b800000 */
[----:B------:R-:W-:Y:S01]  /*0c80*/  IADD3 R9, PT, PT, R0, 0xb0f8a, RZ ;  /* 0x000b0f8a00097810 */ /* 0x000fe20007ffe0ff */
[----:B------:R-:W-:-:S12]  /*0c90*/  UIADD3 UR4, UPT, UPT, -UR4, URZ, URZ ;  /* 0x000000ff04047290 */ /* 0x000fd8000fffe1ff */
.L_x_21:
[----:B------:R-:W-:Y:S01]  /*0ca0*/  SHF.R.U32.HI R0, RZ, 0x2, R7 ;  /* 0x00000002ff007819 */ /* 0x000fe20000011607 */
[----:B------:R-:W-:Y:S01]  /*0cb0*/  BSSY.RECONVERGENT B0, `(.L_x_17) ;  /* 0x0000029000007945 */ /* 0x000fe20003800200 */
[----:B------:R-:W-:Y:S02]  /*0cc0*/  SHF.R.U32.HI R13, RZ, 0x2, R8 ;  /* 0x00000002ff0d7819 */ /* 0x000fe40000011608 */
[----:B------:R-:W-:Y:S01]  /*0cd0*/  LOP3.LUT R3, R0, R7, RZ, 0x3c, !PT ;  /* 0x0000000700037212 */ /* 0x000fe200078e3cff */
[----:B------:R-:W-:Y:S01]  /*0ce0*/  IMAD.SHL.U32 R0, R5, 0x10, RZ ;  /* 0x0000001005007824 */ /* 0x000fe200078e00ff */
[----:B------:R-:W-:Y:S01]  /*0cf0*/  LOP3.LUT R13, R13, R8, RZ, 0x3c, !PT ;  /* 0x000000080d0d7212 */ /* 0x000fe200078e3cff */
[----:B------:R-:W-:Y:S01]  /*0d00*/  IMAD.MOV.U32 R7, RZ, RZ, R10 ;  /* 0x000000ffff077224 */ /* 0x000fe200078e000a */
[----:B------:R-:W-:Y:S01]  /*0d10*/  MOV R12, 0x2f800000 ;  /* 0x2f800000000c7802 */ /* 0x000fe20000000f00 */
[----:B------:R-:W-:-:S05]  /*0d20*/  IMAD.SHL.U32 R2, R3, 0x2, RZ ;  /* 0x0000000203027824 */ /* 0x000fca00078e00ff */
[----:B------:R-:W-:-:S04]  /*0d30*/  LOP3.LUT R0, R5, R0, R2, 0x96, !PT ;  /* 0x0000000005007212 */ /* 0x000fc800078e9602 */
[----:B------:R-:W-:Y:S01]  /*0d40*/  LOP3.LUT R10, R0, R3, RZ, 0x3c, !PT ;  /* 0x00000003000a7212 */ /* 0x000fe200078e3cff */
[----:B------:R-:W-:-:S03]  /*0d50*/  IMAD.SHL.U32 R3, R13, 0x2, RZ ;  /* 0x000000020d037824 */ /* 0x000fc600078e00ff */
[----:B------:R-:W-:Y:S01]  /*0d60*/  IADD3 R0, PT, PT, R9, -0x587c5, R10 ;  /* 0xfffa783b09007810 */ /* 0x000fe20007ffe00a */
[----:B------:R-:W-:-:S03]  /*0d70*/  IMAD.SHL.U32 R2, R10, 0x10, RZ ;  /* 0x000000100a027824 */ /* 0x000fc600078e00ff */
[----:B------:R-:W-:Y:S02]  /*0d80*/  I2FP.F32.U32 R0, R0 ;  /* 0x0000000000007245 */ /* 0x000fe40000201000 */
[----:B------:R-:W-:Y:S01]  /*0d90*/  LOP3.LUT R3, R13, R3, R2, 0x96, !PT ;  /* 0x000000030d037212 */ /* 0x000fe200078e9602 */
[----:B------:R-:W-:Y:S02]  /*0da0*/  IMAD.MOV.U32 R13, RZ, RZ, 0x40000000 ;  /* 0x40000000ff0d7424 */ /* 0x000fe400078e00ff */
[----:B------:R-:W-:Y:S01]  /*0db0*/  FFMA R0, R0, R12, 1.1641532182693481445e-10 ;  /* 0x2f00000000007423 */ /* 0x000fe2000000000c */
[----:B------:R-:W-:-:S03]  /*0dc0*/  LOP3.LUT R2, R3, R10, RZ, 0x3c, !PT ;  /* 0x0000000a03027212 */ /* 0x000fc600078e3cff */
[----:B------:R-:W-:Y:S01]  /*0dd0*/  FFMA R0, R0, R13, -1 ;  /* 0xbf80000000007423 */ /* 0x000fe2000000000d */
[----:B------:R-:W-:-:S03]  /*0de0*/  IADD3 R3, PT, PT, R2, R9, RZ ;  /* 0x0000000902037210 */ /* 0x000fc60007ffe0ff */
[----:B------:R-:W-:Y:S01]  /*0df0*/  FFMA R15, -R0, R0, 1 ;  /* 0x3f800000000f7423 */ /* 0x000fe20000000100 */
[----:B------:R-:W-:-:S03]  /*0e00*/  I2FP.F32.U32 R3, R3 ;  /* 0x0000000300037245 */ /* 0x000fc60000201000 */
[----:B------:R-:W-:Y:S01]  /*0e10*/  VIADD R0, R15, 0xf3000000 ;  /* 0xf30000000f007836 */ /* 0x000fe20000000000 */
[----:B------:R0:W1:Y:S01]  /*0e20*/  MUFU.RSQ R8, R15 ;  /* 0x0000000f00087308 */ /* 0x0000620000001400 */
[----:B------:R-:W-:Y:S01]  /*0e30*/  FFMA R3, R3, R12, 1.1641532182693481445e-10 ;  /* 0x2f00000003037423 */ /* 0x000fe2000000000c */
[----:B------:R-:W-:Y:S02]  /*0e40*/  IMAD.MOV.U32 R12, RZ, RZ, R6 ;  /* 0x000000ffff0c7224 */ /* 0x000fe400078e0006 */
[----:B------:R-:W-:Y:S01]  /*0e50*/  ISETP.GT.U32.AND P0, PT, R0, 0x727fffff, PT ;  /* 0x727fffff0000780c */ /* 0x000fe20003f04070 */
[----:B------:R-:W-:Y:S02]  /*0e60*/  IMAD.MOV.U32 R6, RZ, RZ, R5 ;  /* 0x000000ffff067224 */ /* 0x000fe400078e0005 */
[----:B------:R-:W-:Y:S01]  /*0e70*/  FFMA R13, R3, R13, -1 ;  /* 0xbf800000030d7423 */ /* 0x000fe2000000000d */
[----:B------:R-:W-:-:S09]  /*0e80*/  MOV R5, R2 ;  /* 0x0000000200057202 */ /* 0x000fd20000000f00 */
[----:B01----:R-:W-:Y:S05]  /*0e90*/  @!P0 BRA `(.L_x_18) ;  /* 0x0000000000188947 */ /* 0x003fea0003800000 */
[----:B------:R-:W-:Y:S01]  /*0ea0*/  BSSY.RECONVERGENT B1, `(.L_x_19) ;  /* 0x0000004000017945 */ /* 0x000fe20003800200 */
[----:B------:R-:W-:Y:S01]  /*0eb0*/  IMAD.MOV.U32 R0, RZ, RZ, R15 ;  /* 0x000000ffff007224 */ /* 0x000fe200078e000f */
[----:B------:R-:W-:-:S07]  /*0ec0*/  MOV R2, 0xee0 ;  /* 0x00000ee000027802 */ /* 0x000fce0000000f00 */
[----:B------:R-:W-:Y:S05]  /*0ed0*/  CALL.REL.NOINC `($__internal_0_$__cuda_sm20_sqrt_rn_f32_slowpath) ;  /* 0x00000000009c7944 */ /* 0x000fea0003c00000 */
[----:B------:R-:W-:Y:S05]  /*0ee0*/  BSYNC.RECONVERGENT B1 ;  /* 0x0000000000017941 */ /* 0x000fea0003800200 */
.L_x_19:
[----:B------:R-:W-:Y:S05]  /*0ef0*/  BRA `(.L_x_20) ;  /* 0x0000000000107947 */ /* 0x000fea0003800000 */
.L_x_18:
[----:B------:R-:W-:Y:S01]  /*0f00*/  FMUL.FTZ R0, R15, R8 ;  /* 0x000000080f007220 */ /* 0x000fe20000410000 */
[----:B------:R-:W-:-:S03]  /*0f10*/  FMUL.FTZ R2, R8, 0.5 ;  /* 0x3f00000008027820 */ /* 0x000fc60000410000 */
[----:B------:R-:W-:-:S04]  /*0f20*/  FFMA R3, -R0, R0, R15 ;  /* 0x0000000000037223 */ /* 0x000fc8000000010f */
[----:B------:R-:W-:-:S07]  /*0f30*/  FFMA R0, R3, R2, R0 ;  /* 0x0000000203007223 */ /* 0x000fce0000000000 */
.L_x_20:
[----:B------:R-:W-:Y:S05]  /*0f40*/  BSYNC.RECONVERGENT B0 ;  /* 0x0000000000007941 */ /* 0x000fea0003800200 */
.L_x_17:
[----:B------:R-:W-:Y:S01]  /*0f50*/  FSETP.GEU.AND P0, PT, |R13|, R0, PT ;  /* 0x000000000d00720b */ /* 0x000fe20003f0e200 */
[----:B------:R-:W-:Y:S01]  /*0f60*/  UIADD3 UR4, UPT, UPT, UR4, 0x1, URZ ;  /* 0x0000000104047890 */ /* 0x000fe2000fffe0ff */
[----:B------:R-:W-:Y:S01]  /*0f70*/  VIADD R0, R11, 0x1 ;  /* 0x000000010b007836 */ /* 0x000fe20000000000 */
[----:B------:R-:W-:Y:S01]  /*0f80*/  IADD3 R9, PT, PT, R9, 0xb0f8a, RZ ;  /* 0x000b0f8a09097810 */ /* 0x000fe20007ffe0ff */
[----:B------:R-:W-:Y:S01]  /*0f90*/  IMAD.MOV.U32 R8, RZ, RZ, R7 ;  /* 0x000000ffff087224 */ /* 0x000fe200078e0007 */
[----:B------:R-:W-:Y:S01]  /*0fa0*/  UISETP.NE.AND UP0, UPT, UR4, URZ, UPT ;  /* 0x000000ff0400728c */ /* 0x000fe2000bf05270 */
[----:B------:R-:W-:-:S07]  /*0fb0*/  IMAD.MOV.U32 R7, RZ, RZ, R12 ;  /* 0x000000ffff077224 */ /* 0x000fce00078e000c */
[----:B------:R-:W-:-:S04]  /*0fc0*/  @P0 IMAD.MOV R0, RZ, RZ, R11 ;  /* 0x000000ffff000224 */ /* 0x000fc800078e020b */
[----:B------:R-:W-:Y:S01]  /*0fd0*/  IMAD.MOV.U32 R11, RZ, RZ, R0 ;  /* 0x000000ffff0b7224 */ /* 0x000fe200078e0000 */
[----:B------:R-:W-:Y:S06]  /*0fe0*/  BRA.U UP0, `(.L_x_21) ;  /* 0xfffffffd002c7547 */ /* 0x000fec000b83ffff */
.L_x_16:
[----:B------:R-:W-:-:S05]  /*0ff0*/  I2FP.F32.U32 R3, R11 ;  /* 0x0000000b00037245 */ /* 0x000fca0000201000 */
[----:B------:R-:W-:-:S07]  /*1000*/  FMUL R3, R3, 4 ;  /* 0x4080000003037820 */ /* 0x000fce0000400000 */
.L_x_0:
[----:B------:R-:W0:Y:S01]  /*1010*/  LDCU UR4, c[0x0][0x38c] ;  /* 0x00007180ff0477ac */ /* 0x000e220008000800 */
[----:B------:R-:W-:Y:S01]  /*1020*/  BSSY.RECONVERGENT B0, `(.L_x_22) ;  /* 0x000000e000007945 */ /* 0x000fe20003800200 */
[----:B0-----:R-:W-:Y:S01]  /*1030*/  I2FP.F32.U32 R6, UR4 ;  /* 0x0000000400067c45 */ /* 0x001fe20008201000 */
[----:B------:R-:W0:Y:S03]  /*1040*/  LDCU.64 UR4, c[0x0][0x358] ;  /* 0x00006b00ff0477ac */ /* 0x000e260008000a00 */
[----:B------:R-:W1:Y:S08]  /*1050*/  MUFU.RCP R5, R6 ;  /* 0x0000000600057308 */ /* 0x000e700000001000 */
[----:B------:R-:W2:Y:S01]  /*1060*/  FCHK P0, R3, R6 ;  /* 0x0000000603007302 */ /* 0x000ea20000000000 */
[----:B-1----:R-:W-:-:S04]  /*1070*/  FFMA R0, -R6, R5, 1 ;  /* 0x3f80000006007423 */ /* 0x002fc80000000105 */
[----:B------:R-:W-:-:S04]  /*1080*/  FFMA R0, R5, R0, R5 ;  /* 0x0000000005007223 */ /* 0x000fc80000000005 */
[----:B------:R-:W-:-:S04]  /*1090*/  FFMA R5, R0, R3, RZ ;  /* 0x0000000300057223 */ /* 0x000fc800000000ff */
[----:B------:R-:W-:-:S04]  /*10a0*/  FFMA R2, -R6, R5, R3 ;  /* 0x0000000506027223 */ /* 0x000fc80000000103 */
[----:B------:R-:W-:Y:S01]  /*10b0*/  FFMA R7, R0, R2, R5 ;  /* 0x0000000200077223 */ /* 0x000fe20000000005 */
[----:B0-2---:R-:W-:Y:S06]  /*10c0*/  @!P0 BRA `(.L_x_23) ;  /* 0x00000000000c8947 */ /* 0x005fec0003800000 */
[----:B------:R-:W-:-:S07]  /*10d0*/  MOV R2, 0x10f0 ;  /* 0x000010f000027802 */ /* 0x000fce0000000f00 */
[----:B------:R-:W-:Y:S05]  /*10e0*/  CALL.REL.NOINC `($__internal_1_$__cuda_sm3x_div_rn_noftz_f32_slowpath) ;  /* 0x0000000000707944 */ /* 0x000fea0003c00000 */
[----:B------:R-:W-:-:S07]  /*10f0*/  MOV R7, R0 ;  /* 0x0000000000077202 */ /* 0x000fce0000000f00 */
.L_x_23:
[----:B------:R-:W-:Y:S05]  /*1100*/  BSYNC.RECONVERGENT B0 ;  /* 0x0000000000007941 */ /* 0x000fea0003800200 */
.L_x_22:
[----:B------:R-:W0:Y:S02]  /*1110*/  LDC.64 R2, c[0x0][0x380] ;  /* 0x0000e000ff027b82 */ /* 0x000e240000000a00 */
[----:B0-----:R-:W-:-:S05]  /*1120*/  IMAD.WIDE.U32 R4, R4, 0x4, R2 ;  /* 0x0000000404047825 */ /* 0x001fca00078e0002 */
[----:B------:R-:W-:Y:S01]  /*1130*/  STG.E desc[UR4][R4.64], R7 ;  /* 0x0000000704007986 */ /* 0x000fe2000c101904 */
[----:B------:R-:W-:Y:S05]  /*1140*/  EXIT ;  /* 0x000000000000794d */ /* 0x000fea0003800000 */
        .weak           $__internal_0_$__cuda_sm20_sqrt_rn_f32_slowpath
        .type           $__internal_0_$__cuda_sm20_sqrt_rn_f32_slowpath,@function
        .size           $__internal_0_$__cuda_sm20_sqrt_rn_f32_slowpath,($__internal_1_$__cuda_sm3x_div_rn_noftz_f32_slowpath - $__internal_0_$__cuda_sm20_sqrt_rn_f32_slowpath)
$__internal_0_$__cuda_sm20_sqrt_rn_f32_slowpath:
[----:B------:R-:W-:-:S13]  /*1150*/  LOP3.LUT P0, RZ, R0, 0x7fffffff, RZ, 0xc0, !PT ;  /* 0x7fffffff00ff7812 */ /* 0x000fda000780c0ff */
[----:B------:R-:W-:Y:S01]  /*1160*/  @!P0 IMAD.MOV.U32 R15, RZ, RZ, R0 ;  /* 0x000000ffff0f8224 */ /* 0x000fe200078e0000 */
[----:B------:R-:W-:Y:S06]  /*1170*/  @!P0 BRA `(.L_x_24) ;  /* 0x0000000000408947 */ /* 0x000fec0003800000 */
[----:B------:R-:W-:-:S13]  /*1180*/  FSETP.GEU.FTZ.AND P0, PT, R0, RZ, PT ;  /* 0x000000ff0000720b */ /* 0x000fda0003f1e000 */
[----:B------:R-:W-:Y:S01]  /*1190*/  @!P0 IMAD.MOV.U32 R15, RZ, RZ, 0x7fffffff ;  /* 0x7fffffffff0f8424 */ /* 0x000fe200078e00ff */
[----:B------:R-:W-:Y:S06]  /*11a0*/  @!P0 BRA `(.L_x_24) ;  /* 0x0000000000348947 */ /* 0x000fec0003800000 */
[----:B------:R-:W-:-:S13]  /*11b0*/  FSETP.GTU.FTZ.AND P0, PT, |R0|, +INF , PT ;  /* 0x7f8000000000780b */ /* 0x000fda0003f1c200 */
[----:B------:R-:W-:Y:S01]  /*11c0*/  @P0 FADD.FTZ R15, R0, 1 ;  /* 0x3f800000000f0421 */ /* 0x000fe20000010000 */
[----:B------:R-:W-:Y:S06]  /*11d0*/  @P0 BRA `(.L_x_24) ;  /* 0x0000000000280947 */ /* 0x000fec0003800000 */
[----:B------:R-:W-:-:S13]  /*11e0*/  FSETP.NEU.FTZ.AND P0, PT, |R0|, +INF , PT ;  /* 0x7f8000000000780b */ /* 0x000fda0003f1d200 */
[----:B------:R-:W-:-:S04]  /*11f0*/  @P0 FFMA R20, R0, 1.84467440737095516160e+19, RZ ;  /* 0x5f80000000140823 */ /* 0x000fc800000000ff */
[----:B------:R-:W0:Y:S02]  /*1200*/  @P0 MUFU.RSQ R17, R20 ;  /* 0x0000001400110308 */ /* 0x000e240000001400 */
[----:B0-----:R-:W-:Y:S01]  /*1210*/  @P0 FMUL.FTZ R3, R20, R17 ;  /* 0x0000001114030220 */ /* 0x001fe20000410000 */
[----:B------:R-:W-:-:S03]  /*1220*/  @P0 FMUL.FTZ R18, R17, 0.5 ;  /* 0x3f00000011120820 */ /* 0x000fc60000410000 */
[----:B------:R-:W-:-:S04]  /*1230*/  @P0 FADD.FTZ R15, -R3, -RZ ;  /* 0x800000ff030f0221 */ /* 0x000fc80000010100 */
[----:B------:R-:W-:Y:S01]  /*1240*/  @P0 FFMA R22, R3, R15, R20 ;  /* 0x0000000f03160223 */ /* 0x000fe20000000014 */
[----:B------:R-:W-:-:S03]  /*1250*/  @!P0 IMAD.MOV.U32 R15, RZ, RZ, R0 ;  /* 0x000000ffff0f8224 */ /* 0x000fc600078e0000 */
[----:B------:R-:W-:-:S04]  /*1260*/  @P0 FFMA R18, R22, R18, R3 ;  /* 0x0000001216120223 */ /* 0x000fc80000000003 */
[----:B------:R-:W-:-:S07]  /*1270*/  @P0 FMUL.FTZ R15, R18, 2.3283064365386962891e-10 ;  /* 0x2f800000120f0820 */ /* 0x000fce0000410000 */
.L_x_24:
[----:B------:R-:W-:Y:S01]  /*1280*/  IMAD.MOV.U32 R3, RZ, RZ, 0x0 ;  /* 0x00000000ff037424 */ /* 0x000fe200078e00ff */
[----:B------:R-:W-:-:S03]  /*1290*/  MOV R0, R15 ;  /* 0x0000000f00007202 */ /* 0x000fc60000000f00 */
[----:B------:R-:W-:Y:S05]  /*12a0*/  RET.REL.NODEC R2 `(_Z6est_piPfjj) ;  /* 0xffffffec02547950 */ /* 0x000fea0003c3ffff */
        .weak           $__internal_1_$__cuda_sm3x_div_rn_noftz_f32_slowpath
        .type           $__internal_1_$__cuda_sm3x_div_rn_noftz_f32_slowpath,@function
        .size           $__internal_1_$__cuda_sm3x_div_rn_noftz_f32_slowpath,(.L_x_38 - $__internal_1_$__cuda_sm3x_div_rn_noftz_f32_slowpath)
$__internal_1_$__cuda_sm3x_div_rn_noftz_f32_slowpath:
[----:B------:R-:W-:Y:S01]  /*12b0*/  SHF.R.U32.HI R5, RZ, 0x17, R6 ;  /* 0x00000017ff057819 */ /* 0x000fe20000011606 */
[----:B------:R-:W-:Y:S01]  /*12c0*/  BSSY.RECONVERGENT B1, `(.L_x_25) ;  /* 0x0000063000017945 */ /* 0x000fe20003800200 */
[----:B------:R-:W-:Y:S02]  /*12d0*/  SHF.R.U32.HI R0, RZ, 0x17, R3 ;  /* 0x00000017ff007819 */ /* 0x000fe40000011603 */
[----:B------:R-:W-:Y:S02]  /*12e0*/  LOP3.LUT R5, R5, 0xff, RZ, 0xc0, !PT ;  /* 0x000000ff05057812 */ /* 0x000fe400078ec0ff */
[----:B------:R-:W-:-:S03]  /*12f0*/  LOP3.LUT R10, R0, 0xff, RZ, 0xc0, !PT ;  /* 0x000000ff000a7812 */ /* 0x000fc600078ec0ff */
[----:B------:R-:W-:Y:S02]  /*1300*/  VIADD R8, R5, 0xffffffff ;  /* 0xffffffff05087836 */ /* 0x000fe40000000000 */
[----:B------:R-:W-:-:S03]  /*1310*/  VIADD R9, R10, 0xffffffff ;  /* 0xffffffff0a097836 */ /* 0x000fc60000000000 */
[----:B------:R-:W-:-:S04]  /*1320*/  ISETP.GT.U32.AND P0, PT, R8, 0xfd, PT ;  /* 0x000000fd0800780c */ /* 0x000fc80003f04070 */
[----:B------:R-:W-:-:S13]  /*1330*/  ISETP.GT.U32.OR P0, PT, R9, 0xfd, P0 ;  /* 0x000000fd0900780c */ /* 0x000fda0000704470 */
[----:B------:R-:W-:Y:S01]  /*1340*/  @!P0 MOV R7, RZ ;  /* 0x000000ff00078202 */ /* 0x000fe20000000f00 */
[----:B------:R-:W-:Y:S06]  /*1350*/  @!P0 BRA `(.L_x_26) ;  /* 0x0000000000608947 */ /* 0x000fec0003800000 */
[----:B------:R-:W-:Y:S01]  /*1360*/  FSETP.GTU.FTZ.AND P0, PT, |R3|, +INF , PT ;  /* 0x7f8000000300780b */ /* 0x000fe20003f1c200 */
[----:B------:R-:W-:Y:S01]  /*1370*/  IMAD.MOV.U32 R0, RZ, RZ, R6 ;  /* 0x000000ffff007224 */ /* 0x000fe200078e0006 */
[----:B------:R-:W-:-:S04]  /*1380*/  FSETP.GTU.FTZ.AND P1, PT, |R6|, +INF , PT ;  /* 0x7f8000000600780b */ /* 0x000fc80003f3c200 */
[----:B------:R-:W-:-:S13]  /*1390*/  PLOP3.LUT P0, PT, P0, P1, PT, 0xf8, 0x8f ;  /* 0x00000000008f781c */ /* 0x000fda0000703f70 */
[----:B------:R-:W-:Y:S05]  /*13a0*/  @P0 BRA `(.L_x_27) ;  /* 0x00000004004c0947 */ /* 0x000fea0003800000 */
[----:B------:R-:W-:-:S13]  /*13b0*/  LOP3.LUT P0, RZ, R6, 0x7fffffff, R3, 0xc8, !PT ;  /* 0x7fffffff06ff7812 */ /* 0x000fda000780c803 */
[----:B------:R-:W-:Y:S05]  /*13c0*/  @!P0 BRA `(.L_x_28) ;  /* 0x00000004003c8947 */ /* 0x000fea0003800000 */
[C---:B------:R-:W-:Y:S02]  /*13d0*/  FSETP.NEU.FTZ.AND P2, PT, |R3|.reuse, +INF , PT ;  /* 0x7f8000000300780b */ /* 0x040fe40003f5d200 */
[----:B------:R-:W-:Y:S02]  /*13e0*/  FSETP.NEU.FTZ.AND P1, PT, |R0|, +INF , PT ;  /* 0x7f8000000000780b */ /* 0x000fe40003f3d200 */
[----:B------:R-:W-:-:S11]  /*13f0*/  FSETP.NEU.FTZ.AND P0, PT, |R3|, +INF , PT ;  /* 0x7f8000000300780b */ /* 0x000fd60003f1d200 */
[----:B------:R-:W-:Y:S05]  /*1400*/  @!P1 BRA !P2, `(.L_x_28) ;  /* 0x00000004002c9947 */ /* 0x000fea0005000000 */
[----:B------:R-:W-:-:S04]  /*1410*/  LOP3.LUT P2, RZ, R3, 0x7fffffff, RZ, 0xc0, !PT ;  /* 0x7fffffff03ff7812 */ /* 0x000fc8000784c0ff */
[----:B------:R-:W-:-:S13]  /*1420*/  PLOP3.LUT P1, PT, P1, P2, PT, 0x2f, 0xf2 ;  /* 0x0000000000f2781c */ /* 0x000fda0000f24577 */
[----:B------:R-:W-:Y:S05]  /*1430*/  @P1 BRA `(.L_x_29) ;  /* 0x0000000400181947 */ /* 0x000fea0003800000 */
[----:B------:R-:W-:-:S04]  /*1440*/  LOP3.LUT P1, RZ, R6, 0x7fffffff, RZ, 0xc0, !PT ;  /* 0x7fffffff06ff7812 */ /* 0x000fc8000782c0ff */
[----:B------:R-:W-:-:S13]  /*1450*/  PLOP3.LUT P0, PT, P0, P1, PT, 0x2f, 0xf2 ;  /* 0x0000000000f2781c */ /* 0x000fda0000702577 */
[----:B------:R-:W-:Y:S05]  /*1460*/  @P0 BRA `(.L_x_30) ;  /* 0x0000000400000947 */ /* 0x000fea0003800000 */
[----:B------:R-:W-:Y:S02]  /*1470*/  ISETP.GE.AND P0, PT, R9, RZ, PT ;  /* 0x000000ff0900720c */ /* 0x000fe40003f06270 */
[----:B------:R-:W-:-:S11]  /*1480*/  ISETP.GE.AND P1, PT, R8, RZ, PT ;  /* 0x000000ff0800720c */ /* 0x000fd60003f26270 */
[----:B------:R-:W-:Y:S02]  /*1490*/  @P0 IMAD.MOV.U32 R7, RZ, RZ, RZ ;  /* 0x000000ffff070224 */ /* 0x000fe400078e00ff */
[----:B------:R-:W-:Y:S01]  /*14a0*/  @!P0 FFMA R3, R3, 1.84467440737095516160e+19, RZ ;  /* 0x5f80000003038823 */ /* 0x000fe200000000ff */
[----:B------:R-:W-:Y:S02]  /*14b0*/  @!P0 IMAD.MOV.U32 R7, RZ, RZ, -0x40 ;  /* 0xffffffc0ff078424 */ /* 0x000fe400078e00ff */
[----:B------:R-:W-:-:S03]  /*14c0*/  @!P1 FFMA R6, R0, 1.84467440737095516160e+19, RZ ;  /* 0x5f80000000069823 */ /* 0x000fc600000000ff */
[----:B------:R-:W-:-:S07]  /*14d0*/  @!P1 IADD3 R7, PT, PT, R7, 0x40, RZ ;  /* 0x0000004007079810 */ /* 0x000fce0007ffe0ff */
.L_x_26:
[----:B------:R-:W-:Y:S01]  /*14e0*/  LEA R9, R5, 0xc0800000, 0x17 ;  /* 0xc080000005097811 */ /* 0x000fe200078eb8ff */
[----:B------:R-:W-:Y:S04]  /*14f0*/  BSSY.RECONVERGENT B2, `(.L_x_31) ;  /* 0x0000036000027945 */ /* 0x000fe80003800200 */
[----:B------:R-:W-:Y:S02]  /*1500*/  IMAD.IADD R9, R6, 0x1, -R9 ;  /* 0x0000000106097824 */ /* 0x000fe400078e0a09 */
[----:B------:R-:W-:Y:S02]  /*1510*/  VIADD R6, R10, 0xffffff81 ;  /* 0xffffff810a067836 */ /* 0x000fe40000000000 */
[----:B------:R-:W0:Y:S01]  /*1520*/  MUFU.RCP R8, R9 ;  /* 0x0000000900087308 */ /* 0x000e220000001000 */
[----:B------:R-:W-:Y:S01]  /*1530*/  FADD.FTZ R11, -R9, -RZ ;  /* 0x800000ff090b7221 */ /* 0x000fe20000010100 */
[C---:B------:R-:W-:Y:S01]  /*1540*/  IMAD R0, R6.reuse, -0x800000, R3 ;  /* 0xff80000006007824 */ /* 0x040fe200078e0203 */
[----:B------:R-:W-:-:S05]  /*1550*/  IADD3 R6, PT, PT, R6, 0x7f, -R5 ;  /* 0x0000007f06067810 */ /* 0x000fca0007ffe805 */
[----:B------:R-:W-:Y:S02]  /*1560*/  IMAD.IADD R6, R6, 0x1, R7 ;  /* 0x0000000106067824 */ /* 0x000fe400078e0207 */
[----:B0-----:R-:W-:-:S04]  /*1570*/  FFMA R13, R8, R11, 1 ;  /* 0x3f800000080d7423 */ /* 0x001fc8000000000b */
[----:B------:R-:W-:-:S04]  /*1580*/  FFMA R10, R8, R13, R8 ;  /* 0x0000000d080a7223 */ /* 0x000fc80000000008 */
[----:B------:R-:W-:-:S04]  /*1590*/  FFMA R3, R0, R10, RZ ;  /* 0x0000000a00037223 */ /* 0x000fc800000000ff */
[----:B------:R-:W-:-:S04]  /*15a0*/  FFMA R8, R11, R3, R0 ;  /* 0x000000030b087223 */ /* 0x000fc80000000000 */
[----:B------:R-:W-:-:S04]  /*15b0*/  FFMA R13, R10, R8, R3 ;  /* 0x000000080a0d7223 */ /* 0x000fc80000000003 */
[----:B------:R-:W-:-:S04]  /*15c0*/  FFMA R8, R11, R13, R0 ;  /* 0x0000000d0b087223 */ /* 0x000fc80000000000 */
[----:B------:R-:W-:-:S05]  /*15d0*/  FFMA R0, R10, R8, R13 ;  /* 0x000000080a007223 */ /* 0x000fca000000000d */
[----:B------:R-:W-:-:S04]  /*15e0*/  SHF.R.U32.HI R3, RZ, 0x17, R0 ;  /* 0x00000017ff037819 */ /* 0x000fc80000011600 */
[----:B------:R-:W-:-:S04]  /*15f0*/  LOP3.LUT R3, R3, 0xff, RZ, 0xc0, !PT ;  /* 0x000000ff03037812 */ /* 0x000fc800078ec0ff */
[----:B------:R-:W-:-:S05]  /*1600*/  IADD3 R7, PT, PT, R3, R6, RZ ;  /* 0x0000000603077210 */ /* 0x000fca0007ffe0ff */
[----:B------:R-:W-:-:S05]  /*1610*/  VIADD R3, R7, 0xffffffff ;  /* 0xffffffff07037836 */ /* 0x000fca0000000000 */
[----:B------:R-:W-:-:S13]  /*1620*/  ISETP.GE.U32.AND P0, PT, R3, 0xfe, PT ;  /* 0x000000fe0300780c */ /* 0x000fda0003f06070 */
[----:B------:R-:W-:Y:S05]  /*1630*/  @!P0 BRA `(.L_x_32) ;  /* 0x0000000000808947 */ /* 0x000fea0003800000 */
[----:B------:R-:W-:-:S13]  /*1640*/  ISETP.GT.AND P0, PT, R7, 0xfe, PT ;  /* 0x000000fe0700780c */ /* 0x000fda0003f04270 */
[----:B------:R-:W-:Y:S05]  /*1650*/  @P0 BRA `(.L_x_33) ;  /* 0x00000000006c0947 */ /* 0x000fea0003800000 */
[----:B------:R-:W-:-:S13]  /*1660*/  ISETP.GE.AND P0, PT, R7, 0x1, PT ;  /* 0x000000010700780c */ /* 0x000fda0003f06270 */
[----:B------:R-:W-:Y:S05]  /*1670*/  @P0 BRA `(.L_x_34) ;  /* 0x0000000000740947 */ /* 0x000fea0003800000 */
[----:B------:R-:W-:Y:S02]  /*1680*/  ISETP.GE.AND P0, PT, R7, -0x18, PT ;  /* 0xffffffe80700780c */ /* 0x000fe40003f06270 */
[----:B------:R-:W-:-:S11]  /*1690*/  LOP3.LUT R0, R0, 0x80000000, RZ, 0xc0, !PT ;  /* 0x8000000000007812 */ /* 0x000fd600078ec0ff */
[----:B------:R-:W-:Y:S05]  /*16a0*/  @!P0 BRA `(.L_x_34) ;  /* 0x0000000000688947 */ /* 0x000fea0003800000 */
[CCC-:B------:R-:W-:Y:S01]  /*16b0*/  FFMA.RZ R3, R10.reuse, R8.reuse, R13.reuse ;  /* 0x000000080a037223 */ /* 0x1c0fe2000000c00d */
[CCC-:B------:R-:W-:Y:S01]  /*16c0*/  FFMA.RM R6, R10.reuse, R8.reuse, R13.reuse ;  /* 0x000000080a067223 */ /* 0x1c0fe2000000400d */
[C---:B------:R-:W-:Y:S02]  /*16d0*/  ISETP.NE.AND P2, PT, R7.reuse, RZ, PT ;  /* 0x000000ff0700720c */ /* 0x040fe40003f45270 */
[----:B------:R-:W-:Y:S02]  /*16e0*/  ISETP.NE.AND P1, PT, R7, RZ, PT ;  /* 0x000000ff0700720c */ /* 0x000fe40003f25270 */
[----:B------:R-:W-:Y:S01]  /*16f0*/  LOP3.LUT R5, R3, 0x7fffff, RZ, 0xc0, !PT ;  /* 0x007fffff03057812 */ /* 0x000fe200078ec0ff */
[----:B------:R-:W-:Y:S01]  /*1700*/  FFMA.RP R3, R10, R8, R13 ;  /* 0x000000080a037223 */ /* 0x000fe2000000800d */
[----:B------:R-:W-:Y:S02]  /*1710*/  VIADD R8, R7, 0x20 ;  /* 0x0000002007087836 */ /* 0x000fe40000000000 */
[----:B------:R-:W-:Y:S01]  /*1720*/  LOP3.LUT R5, R5, 0x800000, RZ, 0xfc, !PT ;  /* 0x0080000005057812 */ /* 0x000fe200078efcff */
[----:B------:R-:W-:Y:S01]  /*1730*/  IMAD.MOV R7, RZ, RZ, -R7 ;  /* 0x000000ffff077224 */ /* 0x000fe200078e0a07 */
[----:B------:R-:W-:-:S02]  /*1740*/  FSETP.NEU.FTZ.AND P0, PT, R3, R6, PT ;  /* 0x000000060300720b */ /* 0x000fc40003f1d000 */
[----:B------:R-:W-:Y:S02]  /*1750*/  SHF.L.U32 R8, R5, R8, RZ ;  /* 0x0000000805087219 */ /* 0x000fe400000006ff */
[----:B------:R-:W-:Y:S02]  /*1760*/  SEL R6, R7, RZ, P2 ;  /* 0x000000ff07067207 */ /* 0x000fe40001000000 */
[----:B------:R-:W-:Y:S02]  /*1770*/  ISETP.NE.AND P1, PT, R8, RZ, P1 ;  /* 0x000000ff0800720c */ /* 0x000fe40000f25270 */
[----:B------:R-:W-:Y:S02]  /*1780*/  SHF.R.U32.HI R6, RZ, R6, R5 ;  /* 0x00000006ff067219 */ /* 0x000fe40000011605 */
[----:B------:R-:W-:Y:S02]  /*1790*/  PLOP3.LUT P0, PT, P0, P1, PT, 0xf8, 0x8f ;  /* 0x00000000008f781c */ /* 0x000fe40000703f70 */
[----:B------:R-:W-:-:S02]  /*17a0*/  SHF.R.U32.HI R8, RZ, 0x1, R6 ;  /* 0x00000001ff087819 */ /* 0x000fc40000011606 */
[----:B------:R-:W-:-:S04]  /*17b0*/  SEL R3, RZ, 0x1, !P0 ;  /* 0x00000001ff037807 */ /* 0x000fc80004000000 */
[----:B------:R-:W-:-:S04]  /*17c0*/  LOP3.LUT R3, R3, 0x1, R8, 0xf8, !PT ;  /* 0x0000000103037812 */ /* 0x000fc800078ef808 */
[----:B------:R-:W-:-:S04]  /*17d0*/  LOP3.LUT R3, R3, R6, RZ, 0xc0, !PT ;  /* 0x0000000603037212 */ /* 0x000fc800078ec0ff */
[----:B------:R-:W-:-:S04]  /*17e0*/  IADD3 R3, PT, PT, R8, R3, RZ ;  /* 0x0000000308037210 */ /* 0x000fc80007ffe0ff */
[----:B------:R-:W-:Y:S01]  /*17f0*/  LOP3.LUT R0, R3, R0, RZ, 0xfc, !PT ;  /* 0x0000000003007212 */ /* 0x000fe200078efcff */
[----:B------:R-:W-:Y:S06]  /*1800*/  BRA `(.L_x_34) ;  /* 0x0000000000107947 */ /* 0x000fec0003800000 */
.L_x_33:
[----:B------:R-:W-:-:S04]  /*1810*/  LOP3.LUT R0, R0, 0x80000000, RZ, 0xc0, !PT ;  /* 0x8000000000007812 */ /* 0x000fc800078ec0ff */
[----:B------:R-:W-:Y:S01]  /*1820*/  LOP3.LUT R0, R0, 0x7f800000, RZ, 0xfc, !PT ;  /* 0x7f80000000007812 */ /* 0x000fe200078efcff */
[----:B------:R-:W-:Y:S06]  /*1830*/  BRA `(.L_x_34) ;  /* 0x0000000000047947 */ /* 0x000fec0003800000 */
.L_x_32:
[----:B------:R-:W-:-:S07]  /*1840*/  IMAD R0, R6, 0x800000, R0 ;  /* 0x0080000006007824 */ /* 0x000fce00078e0200 */
.L_x_34:
[----:B------:R-:W-:Y:S05]  /*1850*/  BSYNC.RECONVERGENT B2 ;  /* 0x0000000000027941 */ /* 0x000fea0003800200 */
.L_x_31:
[----:B------:R-:W-:Y:S05]  /*1860*/  BRA `(.L_x_35) ;  /* 0x0000000000207947 */ /* 0x000fea0003800000 */
.L_x_30:
[----:B------:R-:W-:-:S04]  /*1870*/  LOP3.LUT R0, R6, 0x80000000, R3, 0x48, !PT ;  /* 0x8000000006007812 */ /* 0x000fc800078e4803 */
[----:B------:R-:W-:Y:S01]  /*1880*/  LOP3.LUT R0, R0, 0x7f800000, RZ, 0xfc, !PT ;  /* 0x7f80000000007812 */ /* 0x000fe200078efcff */
[----:B------:R-:W-:Y:S06]  /*1890*/  BRA `(.L_x_35) ;  /* 0x0000000000147947 */ /* 0x000fec0003800000 */
.L_x_29:
[----:B------:R-:W-:Y:S01]  /*18a0*/  LOP3.LUT R0, R6, 0x80000000, R3, 0x48, !PT ;  /* 0x8000000006007812 */ /* 0x000fe200078e4803 */
[----:B------:R-:W-:Y:S06]  /*18b0*/  BRA `(.L_x_35) ;  /* 0x00000000000c7947 */ /* 0x000fec0003800000 */
.L_x_28:
[----:B------:R-:W0:Y:S01]  /*18c0*/  MUFU.RSQ R0, -QNAN ;  /* 0xffc0000000007908 */ /* 0x000e220000001400 */
[----:B------:R-:W-:Y:S05]  /*18d0*/  BRA `(.L_x_35) ;  /* 0x0000000000047947 */ /* 0x000fea0003800000 */
.L_x_27:
[----:B------:R-:W-:-:S07]  /*18e0*/  FADD.FTZ R0, R3, R0 ;  /* 0x0000000003007221 */ /* 0x000fce0000010000 */
.L_x_35:
[----:B------:R-:W-:Y:S05]  /*18f0*/  BSYNC.RECONVERGENT B1 ;  /* 0x0000000000017941 */ /* 0x000fea0003800200 */
.L_x_25:
[----:B------:R-:W-:-:S04]  /*1900*/  IMAD.MOV.U32 R3, RZ, RZ, 0x0 ;  /* 0x00000000ff037424 */ /* 0x000fc800078e00ff */
[----:B0-----:R-:W-:Y:S05]  /*1910*/  RET.REL.NODEC R2 `(_Z6est_piPfjj) ;  /* 0xffffffe402b87950 */ /* 0x001fea0003c3ffff */
.L_x_36:
[----:B------:R-:W-:-:S00]  /*1920*/  BRA `(.L_x_36) ;  /* 0xfffffffc00fc7947 */ /* 0x000fc0000383ffff */
[----:B------:R-:W-:-:S00]  /*1930*/  NOP ;  /* 0x0000000000007918 */ /* 0x000fc00000000000 */
        /* <DEDUP_REMOVED lines=12> */
.L_x_38:


//--------------------- .nv.global.init           --------------------------
	.section	.nv.global.init,"aw",@progbits
	.align	4
.nv.global.init:
	.type		mrg32k3aM1SubSeq,@object
	.size		mrg32k3aM1SubSeq,(mrg32k3aM2SubSeq - mrg32k3aM1SubSeq)
mrg32k3aM1SubSeq:
        /*0000*/ 	.byte	0x0b, 0xcc, 0xee, 0x04, 0x73, 0x29, 0x8b, 0x6f, 0xf6, 0x53, 0x03, 0xf6, 0x23, 0xf6, 0xea, 0xda
        /* <DEDUP_REMOVED lines=125> */
	.type		mrg32k3aM2SubSeq,@object
	.size		mrg32k3aM2SubSeq,(mrg32k3aM1 - mrg32k3aM2SubSeq)
mrg32k3aM2SubSeq:
        /* <DEDUP_REMOVED lines=126> */
	.type		mrg32k3aM1,@object
	.size		mrg32k3aM1,(mrg32k3aM1Seq - mrg32k3aM1)
mrg32k3aM1:
        /* <DEDUP_REMOVED lines=144> */
	.type		mrg32k3aM1Seq,@object
	.size		mrg32k3aM1Seq,(mrg32k3aM2 - mrg32k3aM1Seq)
mrg32k3aM1Seq:
        /* <DEDUP_REMOVED lines=144> */
	.type		mrg32k3aM2,@object
	.size		mrg32k3aM2,(mrg32k3aM2Seq - mrg32k3aM2)
mrg32k3aM2:
        /* <DEDUP_REMOVED lines=144> */
	.type		mrg32k3aM2Seq,@object
	.size		mrg32k3aM2Seq,(precalc_xorwow_matrix - mrg32k3aM2Seq)
mrg32k3aM2Seq:
        /* <DEDUP_REMOVED lines=144> */
	.type		precalc_xorwow_matrix,@object
	.size		precalc_xorwow_matrix,(precalc_xorwow_offset_matrix - precalc_xorwow_matrix)
precalc_xorwow_matrix:
        /* <DEDUP_REMOVED lines=6400> */
	.type		precalc_xorwow_offset_matrix,@object
	.size		precalc_xorwow_offset_matrix,(.L_1 - precalc_xorwow_offset_matrix)
precalc_xorwow_offset_matrix:
        /* <DEDUP_REMOVED lines=6400> */
.L_1:


//--------------------- .nv.shared.reserved.0     --------------------------
	.section	.nv.shared.reserved.0,"aw",@nobits
	.weak		__nv_reservedSMEM_offset_0_alias
	.size		__nv_reservedSMEM_offset_0_alias, 0, 64
	.other		__nv_reservedSMEM_offset_0_alias,@"STO_CUDA_RESERVED_SHARED STV_DEFAULT"
__nv_reservedSMEM_offset_0_alias:
	.zero		0
	.zero		64


//--------------------- .nv.constant0._Z6est_piPfjj --------------------------
	.section	.nv.constant0._Z6est_piPfjj,"a",@progbits
	.sectionflags	@""
	.align	4
.nv.constant0._Z6est_piPfjj:
	.zero		912


//--------------------- SYMBOLS --------------------------

	.type		.nv.reservedSmem.offset0,@object
	.size		.nv.reservedSmem.offset0,0x4
